// auto-generated by cutlass_sweep.epilogue — config: {"arch": "sm_90", "cluster_m": 1, "cluster_n": 1, "dtype": "fp16", "fusion": "bias", "tile_k": 64, "tile_m": 128, "tile_n": 256}
#include "cutlass/cutlass.h"
#include "cutlass/gemm/collective/collective_builder.hpp"
#include "cutlass/gemm/device/gemm_universal_adapter.h"
#include "cutlass/gemm/kernel/gemm_universal.hpp"
#include "cutlass/epilogue/collective/collective_builder.hpp"
#include "cutlass/epilogue/fusion/operations.hpp"
#include "cutlass/epilogue/thread/activation.h"

using Elem = cutlass::half_t;
using Acc  = float;
using TileShape    = cute::Shape<cute::_128, cute::_256, cute::_64>;
using ClusterShape = cute::Shape<cute::_1, cute::_1, cute::_1>;
using FusionOp     = cutlass::epilogue::fusion::LinCombPerRowBias<Elem, Acc>;

using CollectiveEpilogue = typename cutlass::epilogue::collective::CollectiveBuilder<
    cutlass::arch::Sm90, cutlass::arch::OpClassTensorOp,
    TileShape, ClusterShape,
    cutlass::epilogue::collective::EpilogueTileAuto,
    Acc, Acc,
    Elem, cutlass::layout::RowMajor, 128 / cutlass::sizeof_bits<Elem>::value,
    Elem, cutlass::layout::RowMajor, 128 / cutlass::sizeof_bits<Elem>::value,
    cutlass::epilogue::TmaWarpSpecializedCooperative,
    FusionOp
  >::CollectiveOp;

using CollectiveMainloop = typename cutlass::gemm::collective::CollectiveBuilder<
    cutlass::arch::Sm90, cutlass::arch::OpClassTensorOp,
    Elem, cutlass::layout::RowMajor, 128 / cutlass::sizeof_bits<Elem>::value,
    Elem, cutlass::layout::ColumnMajor, 128 / cutlass::sizeof_bits<Elem>::value,
    Acc,
    TileShape, ClusterShape,
    cutlass::gemm::collective::StageCountAutoCarveout<
        static_cast<int>(sizeof(typename CollectiveEpilogue::SharedStorage))>,
    cutlass::gemm::KernelTmaWarpSpecializedCooperative
  >::CollectiveOp;

using GemmKernel = cutlass::gemm::kernel::GemmUniversal<
    cute::Shape<int,int,int,int>, CollectiveMainloop, CollectiveEpilogue>;
using Gemm = cutlass::gemm::device::GemmUniversalAdapter<GemmKernel>;

auto* _anchor = &cutlass::device_kernel<GemmKernel>;


// ===== COMPILED SASS (sm_90a) =====

	.target	sm_90a

	.elftype	@"ET_EXEC"


//--------------------- .note.nv.tkinfo           --------------------------
	.section	.note.nv.tkinfo,"",@"SHT_NOTE"
	.sectionflags	@"SHF_NOTE_NV_TKINFO"
	.tkinfo
        /*0018*/ 	.word	0x00000002
        /*0030*/ 	.string	""
        /*0030*/ 	.string	"ptxas"
        /*0030*/ 	.string	"Cuda compilation tools, release 13.0, V13.0.88"
        /*0030*/ 	.string	"Build cuda_13.0.r13.0/compiler.36424714_0"
        /*0030*/ 	.string	"-arch sm_90a -m 64 "



//--------------------- .note.nv.cuinfo           --------------------------
	.section	.note.nv.cuinfo,"",@"SHT_NOTE"
	.sectionflags	@"SHF_NOTE_NV_CUINFO"
        /*0018*/ 	.short	0x0002
        /*001a*/ 	.short	0x005a
        /*001c*/ 	.short	0x0082
	.zero		2


//--------------------- .nv.info                  --------------------------
	.section	.nv.info,"",@"SHT_CUDA_INFO"
	.align	4


	//----- nvinfo : EIATTR_REGCOUNT
	.align		4
        /*0000*/ 	.byte	0x04, 0x2f
        /*0002*/ 	.short	(.L_18 - .L_17)
	.align		4
.L_17:
        /*0004*/ 	.word	index@(_ZN7cutlass13device_kernelINS_4gemm6kernel13GemmUniversalIN4cute5tupleIJiiiiEEENS1_10collective13CollectiveMmaINS1_34MainloopSm90TmaGmmaWarpSpecializedILi4ENS5_IJNS4_1CILi1EEESB_SB_EEENS1_35KernelTmaWarpSpecializedCooperativeEEENS5_IJNSA_ILi128EEENSA_ILi256EEENSA_ILi64EEEEEENS_6half_tENS5_IJlSB_lEEESJ_SK_NS4_8TiledMMAINS4_8MMA_AtomIJNS4_4SM904GMMA26MMA_64x256x16_F32F16F16_SSILNSO_5MajorE0ELSQ_0ELNSO_7ScaleInE1ELSR_1EEEEEENS4_6LayoutINS5_IJNSA_ILi2EEESB_SB_EEENS5_IJSB_NSA_ILi0EEESX_EEEEENS5_IJNS4_10UnderscoreES10_S10_EEEEENS4_13SM90_TMA_LOADENS4_14ComposedLayoutINS4_7SwizzleILi3ELi4ELi3EEENS4_18smem_ptr_flag_bitsILi16EEENSU_INS5_IJNSA_ILi8EEESH_EEENS5_IJSH_SB_EEEEEEEvNS4_8identityES13_S1D_vS1E_EENS_8epilogue10collective18CollectiveEpilogueINS1G_22Sm90TmaWarpSpecializedILi4ELi2ELi16ELb1ELb0EEEJSI_NS5_IJSF_NSA_ILi32EEEEEESJ_SK_SJ_SK_NS1G_6fusion15FusionCallbacksIS1K_NS1N_17LinCombPerRowBiasISJ_fSJ_SJ_fLi8ELNS_15FloatRoundStyleE2EEESI_S1M_JEEES13_NS14_INS15_ILi2ELi4ELi3EEES18_NSU_INS5_IJS19_S1L_EEENS5_IJS1L_SB_EEEEEEENS4_17SM75_U32x4_LDSM_NENS4_14SM90_TMA_STOREES1X_NS4_17SM90_U32x4_STSM_NENS4_9Copy_AtomIJS20_SJ_EEEvEEEvvEEEEvNT_6ParamsE)
        /*0008*/ 	.word	0x000000a8


	//----- nvinfo : EIATTR_FRAME_SIZE
	.align		4
.L_18:
        /*000c*/ 	.byte	0x04, 0x11
        /*000e*/ 	.short	(.L_20 - .L_19)
	.align		4
.L_19:
        /*0010*/ 	.word	index@(_ZN7cutlass13device_kernelINS_4gemm6kernel13GemmUniversalIN4cute5tupleIJiiiiEEENS1_10collective13CollectiveMmaINS1_34MainloopSm90TmaGmmaWarpSpecializedILi4ENS5_IJNS4_1CILi1EEESB_SB_EEENS1_35KernelTmaWarpSpecializedCooperativeEEENS5_IJNSA_ILi128EEENSA_ILi256EEENSA_ILi64EEEEEENS_6half_tENS5_IJlSB_lEEESJ_SK_NS4_8TiledMMAINS4_8MMA_AtomIJNS4_4SM904GMMA26MMA_64x256x16_F32F16F16_SSILNSO_5MajorE0ELSQ_0ELNSO_7ScaleInE1ELSR_1EEEEEENS4_6LayoutINS5_IJNSA_ILi2EEESB_SB_EEENS5_IJSB_NSA_ILi0EEESX_EEEEENS5_IJNS4_10UnderscoreES10_S10_EEEEENS4_13SM90_TMA_LOADENS4_14ComposedLayoutINS4_7SwizzleILi3ELi4ELi3EEENS4_18smem_ptr_flag_bitsILi16EEENSU_INS5_IJNSA_ILi8EEESH_EEENS5_IJSH_SB_EEEEEEEvNS4_8identityES13_S1D_vS1E_EENS_8epilogue10collective18CollectiveEpilogueINS1G_22Sm90TmaWarpSpecializedILi4ELi2ELi16ELb1ELb0EEEJSI_NS5_IJSF_NSA_ILi32EEEEEESJ_SK_SJ_SK_NS1G_6fusion15FusionCallbacksIS1K_NS1N_17LinCombPerRowBiasISJ_fSJ_SJ_fLi8ELNS_15FloatRoundStyleE2EEESI_S1M_JEEES13_NS14_INS15_ILi2ELi4ELi3EEES18_NSU_INS5_IJS19_S1L_EEENS5_IJS1L_SB_EEEEEEENS4_17SM75_U32x4_LDSM_NENS4_14SM90_TMA_STOREES1X_NS4_17SM90_U32x4_STSM_NENS4_9Copy_AtomIJS20_SJ_EEEvEEEvvEEEEvNT_6ParamsE)
        /*0014*/ 	.word	0x00000000


	//----- nvinfo : EIATTR_MIN_STACK_SIZE
	.align		4
.L_20:
        /*0018*/ 	.byte	0x04, 0x12
        /*001a*/ 	.short	(.L_22 - .L_21)
	.align		4
.L_21:
        /*001c*/ 	.word	index@(_ZN7cutlass13device_kernelINS_4gemm6kernel13GemmUniversalIN4cute5tupleIJiiiiEEENS1_10collective13CollectiveMmaINS1_34MainloopSm90TmaGmmaWarpSpecializedILi4ENS5_IJNS4_1CILi1EEESB_SB_EEENS1_35KernelTmaWarpSpecializedCooperativeEEENS5_IJNSA_ILi128EEENSA_ILi256EEENSA_ILi64EEEEEENS_6half_tENS5_IJlSB_lEEESJ_SK_NS4_8TiledMMAINS4_8MMA_AtomIJNS4_4SM904GMMA26MMA_64x256x16_F32F16F16_SSILNSO_5MajorE0ELSQ_0ELNSO_7ScaleInE1ELSR_1EEEEEENS4_6LayoutINS5_IJNSA_ILi2EEESB_SB_EEENS5_IJSB_NSA_ILi0EEESX_EEEEENS5_IJNS4_10UnderscoreES10_S10_EEEEENS4_13SM90_TMA_LOADENS4_14ComposedLayoutINS4_7SwizzleILi3ELi4ELi3EEENS4_18smem_ptr_flag_bitsILi16EEENSU_INS5_IJNSA_ILi8EEESH_EEENS5_IJSH_SB_EEEEEEEvNS4_8identityES13_S1D_vS1E_EENS_8epilogue10collective18CollectiveEpilogueINS1G_22Sm90TmaWarpSpecializedILi4ELi2ELi16ELb1ELb0EEEJSI_NS5_IJSF_NSA_ILi32EEEEEESJ_SK_SJ_SK_NS1G_6fusion15FusionCallbacksIS1K_NS1N_17LinCombPerRowBiasISJ_fSJ_SJ_fLi8ELNS_15FloatRoundStyleE2EEESI_S1M_JEEES13_NS14_INS15_ILi2ELi4ELi3EEES18_NSU_INS5_IJS19_S1L_EEENS5_IJS1L_SB_EEEEEEENS4_17SM75_U32x4_LDSM_NENS4_14SM90_TMA_STOREES1X_NS4_17SM90_U32x4_STSM_NENS4_9Copy_AtomIJS20_SJ_EEEvEEEvvEEEEvNT_6ParamsE)
        /*0020*/ 	.word	0x00000000
.L_22:


//--------------------- .nv.compat                --------------------------
	.section	.nv.compat,"",@"SHT_CUDA_COMPAT_INFO"
	.align	4
        /*0000*/ 	.byte	0x02, 0x09, 0x01, 0x00, 0x02, 0x02, 0x04, 0x00, 0x02, 0x05, 0x05, 0x00, 0x03, 0x07, 0x01, 0x01
        /*0010*/ 	.byte	0x02, 0x03, 0x01, 0x00, 0x02, 0x06, 0x01, 0x00, 0x04, 0x0b, 0x08, 0x00, 0x00, 0x00, 0x00, 0x00
        /*0020*/ 	.byte	0x00, 0x00, 0x00, 0x00


//--------------------- .nv.info._ZN7cutlass13device_kernelINS_4gemm6kernel13GemmUniversalIN4cute5tupleIJiiiiEEENS1_10collective13CollectiveMmaINS1_34MainloopSm90TmaGmmaWarpSpecializedILi4ENS5_IJNS4_1CILi1EEESB_SB_EEENS1_35KernelTmaWarpSpecializedCooperativeEEENS5_IJNSA_ILi128EEENSA_ILi256EEENSA_ILi64EEEEEENS_6half_tENS5_IJlSB_lEEESJ_SK_NS4_8TiledMMAINS4_8MMA_AtomIJNS4_4SM904GMMA26MMA_64x256x16_F32F16F16_SSILNSO_5MajorE0ELSQ_0ELNSO_7ScaleInE1ELSR_1EEEEEENS4_6LayoutINS5_IJNSA_ILi2EEESB_SB_EEENS5_IJSB_NSA_ILi0EEESX_EEEEENS5_IJNS4_10UnderscoreES10_S10_EEEEENS4_13SM90_TMA_LOADENS4_14ComposedLayoutINS4_7SwizzleILi3ELi4ELi3EEENS4_18smem_ptr_flag_bitsILi16EEENSU_INS5_IJNSA_ILi8EEESH_EEENS5_IJSH_SB_EEEEEEEvNS4_8identityES13_S1D_vS1E_EENS_8epilogue10collective18CollectiveEpilogueINS1G_22Sm90TmaWarpSpecializedILi4ELi2ELi16ELb1ELb0EEEJSI_NS5_IJSF_NSA_ILi32EEEEEESJ_SK_SJ_SK_NS1G_6fusion15FusionCallbacksIS1K_NS1N_17LinCombPerRowBiasISJ_fSJ_SJ_fLi8ELNS_15FloatRoundStyleE2EEESI_S1M_JEEES13_NS14_INS15_ILi2ELi4ELi3EEES18_NSU_INS5_IJS19_S1L_EEENS5_IJS1L_SB_EEEEEEENS4_17SM75_U32x4_LDSM_NENS4_14SM90_TMA_STOREES1X_NS4_17SM90_U32x4_STSM_NENS4_9Copy_AtomIJS20_SJ_EEEvEEEvvEEEEvNT_6ParamsE --------------------------
	.section	.nv.info._ZN7cutlass13device_kernelINS_4gemm6kernel13GemmUniversalIN4cute5tupleIJiiiiEEENS1_10collective13CollectiveMmaINS1_34MainloopSm90TmaGmmaWarpSpecializedILi4ENS5_IJNS4_1CILi1EEESB_SB_EEENS1_35KernelTmaWarpSpecializedCooperativeEEENS5_IJNSA_ILi128EEENSA_ILi256EEENSA_ILi64EEEEEENS_6half_tENS5_IJlSB_lEEESJ_SK_NS4_8TiledMMAINS4_8MMA_AtomIJNS4_4SM904GMMA26MMA_64x256x16_F32F16F16_SSILNSO_5MajorE0ELSQ_0ELNSO_7ScaleInE1ELSR_1EEEEEENS4_6LayoutINS5_IJNSA_ILi2EEESB_SB_EEENS5_IJSB_NSA_ILi0EEESX_EEEEENS5_IJNS4_10UnderscoreES10_S10_EEEEENS4_13SM90_TMA_LOADENS4_14ComposedLayoutINS4_7SwizzleILi3ELi4ELi3EEENS4_18smem_ptr_flag_bitsILi16EEENSU_INS5_IJNSA_ILi8EEESH_EEENS5_IJSH_SB_EEEEEEEvNS4_8identityES13_S1D_vS1E_EENS_8epilogue10collective18CollectiveEpilogueINS1G_22Sm90TmaWarpSpecializedILi4ELi2ELi16ELb1ELb0EEEJSI_NS5_IJSF_NSA_ILi32EEEEEESJ_SK_SJ_SK_NS1G_6fusion15FusionCallbacksIS1K_NS1N_17LinCombPerRowBiasISJ_fSJ_SJ_fLi8ELNS_15FloatRoundStyleE2EEESI_S1M_JEEES13_NS14_INS15_ILi2ELi4ELi3EEES18_NSU_INS5_IJS19_S1L_EEENS5_IJS1L_SB_EEEEEEENS4_17SM75_U32x4_LDSM_NENS4_14SM90_TMA_STOREES1X_NS4_17SM90_U32x4_STSM_NENS4_9Copy_AtomIJS20_SJ_EEEvEEEvvEEEEvNT_6ParamsE,"",@"SHT_CUDA_INFO"
	.sectionflags	@""
	.align	4


	//----- nvinfo : EIATTR_CUDA_API_VERSION
	.align		4
        /*0000*/ 	.byte	0x04, 0x37
        /*0002*/ 	.short	(.L_24 - .L_23)
.L_23:
        /*0004*/ 	.word	0x00000082


	//----- nvinfo : EIATTR_KPARAM_INFO
	.align		4
.L_24:
        /*0008*/ 	.byte	0x04, 0x17
        /*000a*/ 	.short	(.L_26 - .L_25)
.L_25:
        /*000c*/ 	.word	0x00000000
        /*0010*/ 	.short	0x0000
        /*0012*/ 	.short	0x0070
        /*0014*/ 	.byte	0x00, 0xf0, 0x01, 0x1c


	//----- nvinfo : EIATTR_SPARSE_MMA_MASK
	.align		4
.L_26:
        /*0018*/ 	.byte	0x03, 0x50
        /*001a*/ 	.short	0x0000


	//----- nvinfo : EIATTR_MAXREG_COUNT
	.align		4
        /*001c*/ 	.byte	0x03, 0x1b
        /*001e*/ 	.short	0x00a8


	//----- nvinfo : EIATTR_NUM_BARRIERS
	.align		4
        /*0020*/ 	.byte	0x02, 0x4c
        /*0022*/ 	.byte	0x02
	.zero		1


	//----- nvinfo : EIATTR_EXTERNS
	.align		4
        /*0024*/ 	.byte	0x04, 0x0f
        /*0026*/ 	.short	(.L_28 - .L_27)


	//   ....[0]....
	.align		4
.L_27:
        /*0028*/ 	.word	index@(__assertfail)


	//----- nvinfo : EIATTR_MERCURY_ISA_VERSION
	.align		4
.L_28:
        /*002c*/ 	.byte	0x03, 0x5f
        /*002e*/ 	.short	0x0101


	//----- nvinfo : EIATTR_INT_WARP_WIDE_INSTR_OFFSETS
	.align		4
        /*0030*/ 	.byte	0x04, 0x31
        /*0032*/ 	.short	(.L_30 - .L_29)


	//   ....[0]....
.L_29:
        /*0034*/ 	.word	0x000008c0


	//   ....[1]....
        /*0038*/ 	.word	0x000008d0


	//   ....[2]....
        /*003c*/ 	.word	0x00000970


	//----- nvinfo : EIATTR_COOP_GROUP_MASK_REGIDS
	.align		4
.L_30:
        /*0040*/ 	.byte	0x04, 0x29
        /*0042*/ 	.short	(.L_32 - .L_31)


	//   ....[0]....
.L_31:
        /*0044*/ 	.word	0xffffffff


	//   ....[1]....
        /*0048*/ 	.word	0xffffffff


	//   ....[2]....
        /*004c*/ 	.word	0xffffffff


	//   ....[3]....
        /*0050*/ 	.word	0xffffffff


	//   ....[4]....
        /*0054*/ 	.word	0xffffffff


	//   ....[5]....
        /*0058*/ 	.word	0xffffffff


	//----- nvinfo : EIATTR_COOP_GROUP_INSTR_OFFSETS
	.align		4
.L_32:
        /*005c*/ 	.byte	0x04, 0x28
        /*005e*/ 	.short	(.L_34 - .L_33)


	//   ....[0]....
.L_33:
        /*0060*/ 	.word	0x00000070


	//   ....[1]....
        /*0064*/ 	.word	0x00000080


	//   ....[2]....
        /*0068*/ 	.word	0x00000430


	//   ....[3]....
        /*006c*/ 	.word	0x000005c0


	//   ....[4]....
        /*0070*/ 	.word	0x00000770


	//   ....[5]....
        /*0074*/ 	.word	0x000014d0


	//----- nvinfo : EIATTR_REG_RECONFIG
	.align		4
.L_34:
        /*0078*/ 	.byte	0x01, 0x54
	.zero		2


	//----- nvinfo : EIATTR_SYSCALL_OFFSETS
	.align		4
        /*007c*/ 	.byte	0x04, 0x46
        /*007e*/ 	.short	(.L_36 - .L_35)


	//   ....[0]....
.L_35:
        /*0080*/ 	.word	0x00001690


	//   ....[1]....
        /*0084*/ 	.word	0x00002110


	//   ....[2]....
        /*0088*/ 	.word	0x00002200


	//----- nvinfo : EIATTR_MBARRIER_INSTR_OFFSETS
	.align		4
.L_36:
        /*008c*/ 	.byte	0x04, 0x39
        /*008e*/ 	.short	(.L_38 - .L_37)


	//   ....[0]....
.L_37:
        /*0090*/ 	.word	0x00000530
        /*0094*/ 	.word	0x000000ff
        /*0098*/ 	.word	0x00000000
        /*009c*/ 	.short	0x0100
        /*009e*/ 	.byte	0x08
	.zero		1


	//   ....[1]....
        /*00a0*/ 	.word	0x00000540
        /*00a4*/ 	.word	0x000000ff
        /*00a8*/ 	.word	0x00000020
        /*00ac*/ 	.short	0x0100
        /*00ae*/ 	.byte	0x08
	.zero		1


	//   ....[2]....
        /*00b0*/ 	.word	0x00000550
        /*00b4*/ 	.word	0x000000ff
        /*00b8*/ 	.word	0x00000008
        /*00bc*/ 	.short	0x0100
        /*00be*/ 	.byte	0x08
	.zero		1


	//   ....[3]....
        /*00c0*/ 	.word	0x00000560
        /*00c4*/ 	.word	0x000000ff
        /*00c8*/ 	.word	0x00000028
        /*00cc*/ 	.short	0x0100
        /*00ce*/ 	.byte	0x08
	.zero		1


	//   ....[4]....
        /*00d0*/ 	.word	0x00000570
        /*00d4*/ 	.word	0x000000ff
        /*00d8*/ 	.word	0x00000010
        /*00dc*/ 	.short	0x0100
        /*00de*/ 	.byte	0x08
	.zero		1


	//   ....[5]....
        /*00e0*/ 	.word	0x00000580
        /*00e4*/ 	.word	0x000000ff
        /*00e8*/ 	.word	0x00000030
        /*00ec*/ 	.short	0x0100
        /*00ee*/ 	.byte	0x08
	.zero		1


	//   ....[6]....
        /*00f0*/ 	.word	0x00000590
        /*00f4*/ 	.word	0x000000ff
        /*00f8*/ 	.word	0x00000018
        /*00fc*/ 	.short	0x0100
        /*00fe*/ 	.byte	0x08
	.zero		1


	//   ....[7]....
        /*0100*/ 	.word	0x000005a0
        /*0104*/ 	.word	0x000000ff
        /*0108*/ 	.word	0x00000038
        /*010c*/ 	.short	0x0100
        /*010e*/ 	.byte	0x08
	.zero		1


	//   ....[8]....
        /*0110*/ 	.word	0x000006e0
        /*0114*/ 	.word	0x000000ff
        /*0118*/ 	.word	0x00000040
        /*011c*/ 	.short	0x0100
        /*011e*/ 	.byte	0x08
	.zero		1


	//   ....[9]....
        /*0120*/ 	.word	0x000006f0
        /*0124*/ 	.word	0x000000ff
        /*0128*/ 	.word	0x00000060
        /*012c*/ 	.short	0x0100
        /*012e*/ 	.byte	0x08
	.zero		1


	//   ....[10]....
        /*0130*/ 	.word	0x00000700
        /*0134*/ 	.word	0x000000ff
        /*0138*/ 	.word	0x00000048
        /*013c*/ 	.short	0x0100
        /*013e*/ 	.byte	0x08
	.zero		1


	//   ....[11]....
        /*0140*/ 	.word	0x00000710
        /*0144*/ 	.word	0x000000ff
        /*0148*/ 	.word	0x00000068
        /*014c*/ 	.short	0x0100
        /*014e*/ 	.byte	0x08
	.zero		1


	//   ....[12]....
        /*0150*/ 	.word	0x00000720
        /*0154*/ 	.word	0x000000ff
        /*0158*/ 	.word	0x00000050
        /*015c*/ 	.short	0x0100
        /*015e*/ 	.byte	0x08
	.zero		1


	//   ....[13]....
        /*0160*/ 	.word	0x00000730
        /*0164*/ 	.word	0x000000ff
        /*0168*/ 	.word	0x00000070
        /*016c*/ 	.short	0x0100
        /*016e*/ 	.byte	0x08
	.zero		1


	//   ....[14]....
        /*0170*/ 	.word	0x00000740
        /*0174*/ 	.word	0x000000ff
        /*0178*/ 	.word	0x00000058
        /*017c*/ 	.short	0x0100
        /*017e*/ 	.byte	0x08
	.zero		1


	//   ....[15]....
        /*0180*/ 	.word	0x00000750
        /*0184*/ 	.word	0x000000ff
        /*0188*/ 	.word	0x00000078
        /*018c*/ 	.short	0x0100
        /*018e*/ 	.byte	0x08
	.zero		1


	//   ....[16]....
        /*0190*/ 	.word	0x00000a10
        /*0194*/ 	.word	0x000000ff
        /*0198*/ 	.word	0x00000080
        /*019c*/ 	.short	0x0100
        /*019e*/ 	.byte	0x08
	.zero		1


	//   ....[17]....
        /*01a0*/ 	.word	0x00000a60
        /*01a4*/ 	.word	0x000000ff
        /*01a8*/ 	.word	0x00000088
        /*01ac*/ 	.short	0x0100
        /*01ae*/ 	.byte	0x08
	.zero		1


	//   ....[18]....
        /*01b0*/ 	.word	0x00001710
        /*01b4*/ 	.word	0x00000003
        /*01b8*/ 	.word	0x00000000
        /*01bc*/ 	.short	0x010a
        /*01be*/ 	.byte	0x3f
	.zero		1


	//   ....[19]....
        /*01c0*/ 	.word	0x00001750
        /*01c4*/ 	.word	0x00000003
        /*01c8*/ 	.word	0x00000000
        /*01cc*/ 	.short	0x010a
        /*01ce*/ 	.byte	0x3f
	.zero		1


	//   ....[20]....
        /*01d0*/ 	.word	0x00001af0
        /*01d4*/ 	.word	0x000000ff
        /*01d8*/ 	.word	0x00000000
        /*01dc*/ 	.short	0x010a
        /*01de*/ 	.byte	0x04
	.zero		1


	//   ....[21]....
        /*01e0*/ 	.word	0x00001b30
        /*01e4*/ 	.word	0x000000ff
        /*01e8*/ 	.word	0x00000000
        /*01ec*/ 	.short	0x010a
        /*01ee*/ 	.byte	0x04
	.zero		1


	//   ....[22]....
        /*01f0*/ 	.word	0x00001dc0
        /*01f4*/ 	.word	0x000000ff
        /*01f8*/ 	.word	0x00000000
        /*01fc*/ 	.short	0x0101
        /*01fe*/ 	.byte	0x04
	.zero		1


	//   ....[23]....
        /*0200*/ 	.word	0x00001f70
        /*0204*/ 	.word	0x000000ff
        /*0208*/ 	.word	0x00000000
        /*020c*/ 	.short	0x0101
        /*020e*/ 	.byte	0x04
	.zero		1


	//   ....[24]....
        /*0210*/ 	.word	0x00002b00
        /*0214*/ 	.word	0x000000ff
        /*0218*/ 	.word	0x00000040
        /*021c*/ 	.short	0x010a
        /*021e*/ 	.byte	0x35
	.zero		1


	//   ....[25]....
        /*0220*/ 	.word	0x00003300
        /*0224*/ 	.word	0x000000ff
        /*0228*/ 	.word	0x00000000
        /*022c*/ 	.short	0x0101
        /*022e*/ 	.byte	0x04
	.zero		1


	//   ....[26]....
        /*0230*/ 	.word	0x000033e0
        /*0234*/ 	.word	0x0000000e
        /*0238*/ 	.word	0x00000040
        /*023c*/ 	.short	0x010a
        /*023e*/ 	.byte	0x3f
	.zero		1


	//   ....[27]....
        /*0240*/ 	.word	0x00003a00
        /*0244*/ 	.word	0x000000ff
        /*0248*/ 	.word	0x00000000
        /*024c*/ 	.short	0x0101
        /*024e*/ 	.byte	0x04
	.zero		1


	//   ....[28]....
        /*0250*/ 	.word	0x00003af0
        /*0254*/ 	.word	0x0000000c
        /*0258*/ 	.word	0x00000040
        /*025c*/ 	.short	0x010a
        /*025e*/ 	.byte	0x3f
	.zero		1


	//   ....[29]....
        /*0260*/ 	.word	0x00004140
        /*0264*/ 	.word	0x000000ff
        /*0268*/ 	.word	0x00000000
        /*026c*/ 	.short	0x0101
        /*026e*/ 	.byte	0x04
	.zero		1


	//   ....[30]....
        /*0270*/ 	.word	0x00004220
        /*0274*/ 	.word	0x0000000d
        /*0278*/ 	.word	0x00000040
        /*027c*/ 	.short	0x010a
        /*027e*/ 	.byte	0x3f
	.zero		1


	//   ....[31]....
        /*0280*/ 	.word	0x00004880
        /*0284*/ 	.word	0x000000ff
        /*0288*/ 	.word	0x00000000
        /*028c*/ 	.short	0x0101
        /*028e*/ 	.byte	0x04
	.zero		1


	//   ....[32]....
        /*0290*/ 	.word	0x00004970
        /*0294*/ 	.word	0x0000000c
        /*0298*/ 	.word	0x00000040
        /*029c*/ 	.short	0x010a
        /*029e*/ 	.byte	0x3f
	.zero		1


	//   ....[33]....
        /*02a0*/ 	.word	0x00004fa0
        /*02a4*/ 	.word	0x000000ff
        /*02a8*/ 	.word	0x00000000
        /*02ac*/ 	.short	0x0101
        /*02ae*/ 	.byte	0x04
	.zero		1


	//   ....[34]....
        /*02b0*/ 	.word	0x00005090
        /*02b4*/ 	.word	0x0000000c
        /*02b8*/ 	.word	0x00000040
        /*02bc*/ 	.short	0x010a
        /*02be*/ 	.byte	0x3f
	.zero		1


	//   ....[35]....
        /*02c0*/ 	.word	0x000056c0
        /*02c4*/ 	.word	0x000000ff
        /*02c8*/ 	.word	0x00000000
        /*02cc*/ 	.short	0x0101
        /*02ce*/ 	.byte	0x04
	.zero		1


	//   ....[36]....
        /*02d0*/ 	.word	0x000057b0
        /*02d4*/ 	.word	0x0000000c
        /*02d8*/ 	.word	0x00000040
        /*02dc*/ 	.short	0x010a
        /*02de*/ 	.byte	0x3f
	.zero		1


	//   ....[37]....
        /*02e0*/ 	.word	0x00005de0
        /*02e4*/ 	.word	0x000000ff
        /*02e8*/ 	.word	0x00000000
        /*02ec*/ 	.short	0x0101
        /*02ee*/ 	.byte	0x04
	.zero		1


	//   ....[38]....
        /*02f0*/ 	.word	0x00005ed0
        /*02f4*/ 	.word	0x0000000e
        /*02f8*/ 	.word	0x00000040
        /*02fc*/ 	.short	0x010a
        /*02fe*/ 	.byte	0x3f
	.zero		1


	//   ....[39]....
        /*0300*/ 	.word	0x000064b0
        /*0304*/ 	.word	0x000000ff
        /*0308*/ 	.word	0x00000000
        /*030c*/ 	.short	0x0101
        /*030e*/ 	.byte	0x04
	.zero		1


	//   ....[40]....
        /*0310*/ 	.word	0x00006e70
        /*0314*/ 	.word	0x000000ff
        /*0318*/ 	.word	0x00000000
        /*031c*/ 	.short	0x0101
        /*031e*/ 	.byte	0x04
	.zero		1


	//   ....[41]....
        /*0320*/ 	.word	0x00007560
        /*0324*/ 	.word	0x000000ff
        /*0328*/ 	.word	0x00000088
        /*032c*/ 	.short	0x010a
        /*032e*/ 	.byte	0x04
	.zero		1


	//   ....[42]....
        /*0330*/ 	.word	0x00007950
        /*0334*/ 	.word	0x000000ff
        /*0338*/ 	.word	0x00000060
        /*033c*/ 	.short	0x010a
        /*033e*/ 	.byte	0x0d
	.zero		1


	//   ....[43]....
        /*0340*/ 	.word	0x00007a40
        /*0344*/ 	.word	0x000000ff
        /*0348*/ 	.word	0x00000040
        /*034c*/ 	.short	0x010b
        /*034e*/ 	.byte	0x0d
	.zero		1


	//   ....[44]....
        /*0350*/ 	.word	0x00007aa0
        /*0354*/ 	.word	0x000000ff
        /*0358*/ 	.word	0x00000000
        /*035c*/ 	.short	0x0101
        /*035e*/ 	.byte	0x10
	.zero		1


	//   ....[45]....
        /*0360*/ 	.word	0x00007ad0
        /*0364*/ 	.word	0x000000ff
        /*0368*/ 	.word	0x00000068
        /*036c*/ 	.short	0x010a
        /*036e*/ 	.byte	0x0d
	.zero		1


	//   ....[46]....
        /*0370*/ 	.word	0x00007be0
        /*0374*/ 	.word	0x000000ff
        /*0378*/ 	.word	0x00000048
        /*037c*/ 	.short	0x010b
        /*037e*/ 	.byte	0x0d
	.zero		1


	//   ....[47]....
        /*0380*/ 	.word	0x00007c40
        /*0384*/ 	.word	0x000000ff
        /*0388*/ 	.word	0x00000000
        /*038c*/ 	.short	0x0101
        /*038e*/ 	.byte	0x12
	.zero		1


	//   ....[48]....
        /*0390*/ 	.word	0x00007c70
        /*0394*/ 	.word	0x000000ff
        /*0398*/ 	.word	0x00000070
        /*039c*/ 	.short	0x010a
        /*039e*/ 	.byte	0x0d
	.zero		1


	//   ....[49]....
        /*03a0*/ 	.word	0x00007d80
        /*03a4*/ 	.word	0x000000ff
        /*03a8*/ 	.word	0x00000050
        /*03ac*/ 	.short	0x010b
        /*03ae*/ 	.byte	0x0d
	.zero		1


	//   ....[50]....
        /*03b0*/ 	.word	0x00007de0
        /*03b4*/ 	.word	0x000000ff
        /*03b8*/ 	.word	0x00000000
        /*03bc*/ 	.short	0x0101
        /*03be*/ 	.byte	0x1d
	.zero		1


	//   ....[51]....
        /*03c0*/ 	.word	0x00007e10
        /*03c4*/ 	.word	0x000000ff
        /*03c8*/ 	.word	0x00000078
        /*03cc*/ 	.short	0x010a
        /*03ce*/ 	.byte	0x0d
	.zero		1


	//   ....[52]....
        /*03d0*/ 	.word	0x00007f20
        /*03d4*/ 	.word	0x000000ff
        /*03d8*/ 	.word	0x00000058
        /*03dc*/ 	.short	0x010b
        /*03de*/ 	.byte	0x0d
	.zero		1


	//   ....[53]....
        /*03e0*/ 	.word	0x00007f80
        /*03e4*/ 	.word	0x000000ff
        /*03e8*/ 	.word	0x00000000
        /*03ec*/ 	.short	0x0101
        /*03ee*/ 	.byte	0x1e
	.zero		1


	//   ....[54]....
        /*03f0*/ 	.word	0x00007fc0
        /*03f4*/ 	.word	0x000000ff
        /*03f8*/ 	.word	0x00000060
        /*03fc*/ 	.short	0x010a
        /*03fe*/ 	.byte	0x0d
	.zero		1


	//   ....[55]....
        /*0400*/ 	.word	0x000080c0
        /*0404*/ 	.word	0x000000ff
        /*0408*/ 	.word	0x00000040
        /*040c*/ 	.short	0x010b
        /*040e*/ 	.byte	0x0d
	.zero		1


	//   ....[56]....
        /*0410*/ 	.word	0x00008100
        /*0414*/ 	.word	0x000000ff
        /*0418*/ 	.word	0x00000000
        /*041c*/ 	.short	0x0101
        /*041e*/ 	.byte	0x10
	.zero		1


	//   ....[57]....
        /*0420*/ 	.word	0x00008130
        /*0424*/ 	.word	0x000000ff
        /*0428*/ 	.word	0x00000068
        /*042c*/ 	.short	0x010a
        /*042e*/ 	.byte	0x0d
	.zero		1


	//   ....[58]....
        /*0430*/ 	.word	0x00008230
        /*0434*/ 	.word	0x000000ff
        /*0438*/ 	.word	0x00000048
        /*043c*/ 	.short	0x010b
        /*043e*/ 	.byte	0x0d
	.zero		1


	//   ....[59]....
        /*0440*/ 	.word	0x00008270
        /*0444*/ 	.word	0x000000ff
        /*0448*/ 	.word	0x00000000
        /*044c*/ 	.short	0x0101
        /*044e*/ 	.byte	0x12
	.zero		1


	//   ....[60]....
        /*0450*/ 	.word	0x000082a0
        /*0454*/ 	.word	0x000000ff
        /*0458*/ 	.word	0x00000070
        /*045c*/ 	.short	0x010a
        /*045e*/ 	.byte	0x0d
	.zero		1


	//   ....[61]....
        /*0460*/ 	.word	0x000083a0
        /*0464*/ 	.word	0x000000ff
        /*0468*/ 	.word	0x00000050
        /*046c*/ 	.short	0x010b
        /*046e*/ 	.byte	0x0d
	.zero		1


	//   ....[62]....
        /*0470*/ 	.word	0x000083e0
        /*0474*/ 	.word	0x000000ff
        /*0478*/ 	.word	0x00000000
        /*047c*/ 	.short	0x0101
        /*047e*/ 	.byte	0x1d
	.zero		1


	//   ....[63]....
        /*0480*/ 	.word	0x00008410
        /*0484*/ 	.word	0x000000ff
        /*0488*/ 	.word	0x00000078
        /*048c*/ 	.short	0x010a
        /*048e*/ 	.byte	0x0d
	.zero		1


	//   ....[64]....
        /*0490*/ 	.word	0x00008510
        /*0494*/ 	.word	0x000000ff
        /*0498*/ 	.word	0x00000058
        /*049c*/ 	.short	0x010b
        /*049e*/ 	.byte	0x0d
	.zero		1


	//   ....[65]....
        /*04a0*/ 	.word	0x00008560
        /*04a4*/ 	.word	0x000000ff
        /*04a8*/ 	.word	0x00000000
        /*04ac*/ 	.short	0x0101
        /*04ae*/ 	.byte	0x1e
	.zero		1


	//   ....[66]....
        /*04b0*/ 	.word	0x00008bf0
        /*04b4*/ 	.word	0x00000000
        /*04b8*/ 	.word	0x00000060
        /*04bc*/ 	.short	0x010a
        /*04be*/ 	.byte	0x3f
	.zero		1


	//   ....[67]....
        /*04c0*/ 	.word	0x00008c30
        /*04c4*/ 	.word	0x00000000
        /*04c8*/ 	.word	0x00000068
        /*04cc*/ 	.short	0x010a
        /*04ce*/ 	.byte	0x3f
	.zero		1


	//   ....[68]....
        /*04d0*/ 	.word	0x00008c70
        /*04d4*/ 	.word	0x00000000
        /*04d8*/ 	.word	0x00000070
        /*04dc*/ 	.short	0x010a
        /*04de*/ 	.byte	0x3f
	.zero		1


	//   ....[69]....
        /*04e0*/ 	.word	0x00008cd0
        /*04e4*/ 	.word	0x00000000
        /*04e8*/ 	.word	0x00000078
        /*04ec*/ 	.short	0x010a
        /*04ee*/ 	.byte	0x3f
	.zero		1


	//   ....[70]....
        /*04f0*/ 	.word	0x00008ff0
        /*04f4*/ 	.word	0x00000014
        /*04f8*/ 	.word	0x00000020
        /*04fc*/ 	.short	0x010a
        /*04fe*/ 	.byte	0x3f
	.zero		1


	//   ....[71]....
        /*0500*/ 	.word	0x000093b0
        /*0504*/ 	.word	0x00000005
        /*0508*/ 	.word	0x00000088
        /*050c*/ 	.short	0x0101
        /*050e*/ 	.byte	0x3f
	.zero		1


	//   ....[72]....
        /*0510*/ 	.word	0x00009ac0
        /*0514*/ 	.word	0x00000007
        /*0518*/ 	.word	0x00000000
        /*051c*/ 	.short	0x010a
        /*051e*/ 	.byte	0x3f
	.zero		1


	//   ....[73]....
        /*0520*/ 	.word	0x00009b40
        /*0524*/ 	.word	0x00000006
        /*0528*/ 	.word	0x00000000
        /*052c*/ 	.short	0x010a
        /*052e*/ 	.byte	0x3f
	.zero		1


	//   ....[74]....
        /*0530*/ 	.word	0x00009bd0
        /*0534*/ 	.word	0x00000007
        /*0538*/ 	.word	0x00000000
        /*053c*/ 	.short	0x010a
        /*053e*/ 	.byte	0x3f
	.zero		1


	//   ....[75]....
        /*0540*/ 	.word	0x00009c60
        /*0544*/ 	.word	0x00000005
        /*0548*/ 	.word	0x00000000
        /*054c*/ 	.short	0x010a
        /*054e*/ 	.byte	0x3f
	.zero		1


	//   ....[76]....
        /*0550*/ 	.word	0x00009cc0
        /*0554*/ 	.word	0x00000003
        /*0558*/ 	.word	0x00000000
        /*055c*/ 	.short	0x010a
        /*055e*/ 	.byte	0x3f
	.zero		1


	//   ....[77]....
        /*0560*/ 	.word	0x00009d20
        /*0564*/ 	.word	0x00000004
        /*0568*/ 	.word	0x00000000
        /*056c*/ 	.short	0x010a
        /*056e*/ 	.byte	0x3f
	.zero		1


	//   ....[78]....
        /*0570*/ 	.word	0x00009d80
        /*0574*/ 	.word	0x00000005
        /*0578*/ 	.word	0x00000040
        /*057c*/ 	.short	0x010a
        /*057e*/ 	.byte	0x3f
	.zero		1


	//   ....[79]....
        /*0580*/ 	.word	0x00009dd0
        /*0584*/ 	.word	0x0000000e
        /*0588*/ 	.word	0x00000040
        /*058c*/ 	.short	0x010a
        /*058e*/ 	.byte	0x3f
	.zero		1


	//   ....[80]....
        /*0590*/ 	.word	0x00009e20
        /*0594*/ 	.word	0x0000000c
        /*0598*/ 	.word	0x00000040
        /*059c*/ 	.short	0x010a
        /*059e*/ 	.byte	0x3f
	.zero		1


	//   ....[81]....
        /*05a0*/ 	.word	0x00009e70
        /*05a4*/ 	.word	0x0000000d
        /*05a8*/ 	.word	0x00000040
        /*05ac*/ 	.short	0x010a
        /*05ae*/ 	.byte	0x3f
	.zero		1


	//   ....[82]....
        /*05b0*/ 	.word	0x00009ec0
        /*05b4*/ 	.word	0x0000000c
        /*05b8*/ 	.word	0x00000040
        /*05bc*/ 	.short	0x010a
        /*05be*/ 	.byte	0x3f
	.zero		1


	//   ....[83]....
        /*05c0*/ 	.word	0x00009f10
        /*05c4*/ 	.word	0x0000000c
        /*05c8*/ 	.word	0x00000040
        /*05cc*/ 	.short	0x010a
        /*05ce*/ 	.byte	0x3f
	.zero		1


	//   ....[84]....
        /*05d0*/ 	.word	0x00009f60
        /*05d4*/ 	.word	0x0000000c
        /*05d8*/ 	.word	0x00000040
        /*05dc*/ 	.short	0x010a
        /*05de*/ 	.byte	0x3f
	.zero		1


	//   ....[85]....
        /*05e0*/ 	.word	0x00009fb0
        /*05e4*/ 	.word	0x0000000e
        /*05e8*/ 	.word	0x00000040
        /*05ec*/ 	.short	0x010a
        /*05ee*/ 	.byte	0x3f
	.zero		1


	//   ....[86]....
        /*05f0*/ 	.word	0x0000a010
        /*05f4*/ 	.word	0x00000003
        /*05f8*/ 	.word	0x00000088
        /*05fc*/ 	.short	0x010a
        /*05fe*/ 	.byte	0x3f
	.zero		1


	//   ....[87]....
        /*0600*/ 	.word	0x0000a070
        /*0604*/ 	.word	0x00000005
        /*0608*/ 	.word	0x00000060
        /*060c*/ 	.short	0x010a
        /*060e*/ 	.byte	0x3f
	.zero		1


	//   ....[88]....
        /*0610*/ 	.word	0x0000a0d0
        /*0614*/ 	.word	0x00000005
        /*0618*/ 	.word	0x00000068
        /*061c*/ 	.short	0x010a
        /*061e*/ 	.byte	0x3f
	.zero		1


	//   ....[89]....
        /*0620*/ 	.word	0x0000a130
        /*0624*/ 	.word	0x00000005
        /*0628*/ 	.word	0x00000070
        /*062c*/ 	.short	0x010a
        /*062e*/ 	.byte	0x3f
	.zero		1


	//   ....[90]....
        /*0630*/ 	.word	0x0000a190
        /*0634*/ 	.word	0x00000005
        /*0638*/ 	.word	0x00000078
        /*063c*/ 	.short	0x010a
        /*063e*/ 	.byte	0x3f
	.zero		1


	//   ....[91]....
        /*0640*/ 	.word	0x0000a1f0
        /*0644*/ 	.word	0x00000005
        /*0648*/ 	.word	0x00000060
        /*064c*/ 	.short	0x010a
        /*064e*/ 	.byte	0x3f
	.zero		1


	//   ....[92]....
        /*0650*/ 	.word	0x0000a250
        /*0654*/ 	.word	0x00000005
        /*0658*/ 	.word	0x00000068
        /*065c*/ 	.short	0x010a
        /*065e*/ 	.byte	0x3f
	.zero		1


	//   ....[93]....
        /*0660*/ 	.word	0x0000a2b0
        /*0664*/ 	.word	0x00000005
        /*0668*/ 	.word	0x00000070
        /*066c*/ 	.short	0x010a
        /*066e*/ 	.byte	0x3f
	.zero		1


	//   ....[94]....
        /*0670*/ 	.word	0x0000a310
        /*0674*/ 	.word	0x00000005
        /*0678*/ 	.word	0x00000078
        /*067c*/ 	.short	0x010a
        /*067e*/ 	.byte	0x3f
	.zero		1


	//   ....[95]....
        /*0680*/ 	.word	0x0000a360
        /*0684*/ 	.word	0x00000000
        /*0688*/ 	.word	0x00000060
        /*068c*/ 	.short	0x010a
        /*068e*/ 	.byte	0x3f
	.zero		1


	//   ....[96]....
        /*0690*/ 	.word	0x0000a3b0
        /*0694*/ 	.word	0x00000000
        /*0698*/ 	.word	0x00000068
        /*069c*/ 	.short	0x010a
        /*069e*/ 	.byte	0x3f
	.zero		1


	//   ....[97]....
        /*06a0*/ 	.word	0x0000a400
        /*06a4*/ 	.word	0x00000000
        /*06a8*/ 	.word	0x00000070
        /*06ac*/ 	.short	0x010a
        /*06ae*/ 	.byte	0x3f
	.zero		1


	//   ....[98]....
        /*06b0*/ 	.word	0x0000a4d0
        /*06b4*/ 	.word	0x00000014
        /*06b8*/ 	.word	0x00000020
        /*06bc*/ 	.short	0x010a
        /*06be*/ 	.byte	0x3f
	.zero		1


	//   ....[99]....
        /*06c0*/ 	.word	0x0000a5a0
        /*06c4*/ 	.word	0x00000007
        /*06c8*/ 	.word	0x00000000
        /*06cc*/ 	.short	0x010a
        /*06ce*/ 	.byte	0x3f
	.zero		1


	//   ....[100]....
        /*06d0*/ 	.word	0x0000a5f0
        /*06d4*/ 	.word	0x00000006
        /*06d8*/ 	.word	0x00000000
        /*06dc*/ 	.short	0x010a
        /*06de*/ 	.byte	0x3f
	.zero		1


	//   ....[101]....
        /*06e0*/ 	.word	0x0000a640
        /*06e4*/ 	.word	0x00000007
        /*06e8*/ 	.word	0x00000000
        /*06ec*/ 	.short	0x010a
        /*06ee*/ 	.byte	0x3f
	.zero		1


	//----- nvinfo : EIATTR_NUM_MBARRIERS
	.align		4
.L_38:
        /*06f0*/ 	.byte	0x03, 0x38
        /*06f2*/ 	.short	0x0012


	//----- nvinfo : EIATTR_EXIT_INSTR_OFFSETS
	.align		4
        /*06f4*/ 	.byte	0x04, 0x1c
        /*06f6*/ 	.short	(.L_40 - .L_39)


	//   ....[0]....
.L_39:
        /*06f8*/ 	.word	0x00009cb0


	//----- nvinfo : EIATTR_MAX_THREADS
	.align		4
.L_40:
        /*06fc*/ 	.byte	0x04, 0x05
        /*06fe*/ 	.short	(.L_42 - .L_41)
.L_41:
        /*0700*/ 	.word	0x00000180
        /*0704*/ 	.word	0x00000001
        /*0708*/ 	.word	0x00000001


	//----- nvinfo : EIATTR_CRS_STACK_SIZE
	.align		4
.L_42:
        /*070c*/ 	.byte	0x04, 0x1e
        /*070e*/ 	.short	(.L_44 - .L_43)
.L_43:
        /*0710*/ 	.word	0x00000000


	//----- nvinfo : EIATTR_CBANK_PARAM_SIZE
	.align		4
.L_44:
        /*0714*/ 	.byte	0x03, 0x19
        /*0716*/ 	.short	0x0770


	//----- nvinfo : EIATTR_PARAM_CBANK
	.align		4
        /*0718*/ 	.byte	0x04, 0x0a
        /*071a*/ 	.short	(.L_46 - .L_45)
	.align		4
.L_45:
        /*071c*/ 	.word	index@(.nv.constant0._ZN7cutlass13device_kernelINS_4gemm6kernel13GemmUniversalIN4cute5tupleIJiiiiEEENS1_10collective13CollectiveMmaINS1_34MainloopSm90TmaGmmaWarpSpecializedILi4ENS5_IJNS4_1CILi1EEESB_SB_EEENS1_35KernelTmaWarpSpecializedCooperativeEEENS5_IJNSA_ILi128EEENSA_ILi256EEENSA_ILi64EEEEEENS_6half_tENS5_IJlSB_lEEESJ_SK_NS4_8TiledMMAINS4_8MMA_AtomIJNS4_4SM904GMMA26MMA_64x256x16_F32F16F16_SSILNSO_5MajorE0ELSQ_0ELNSO_7ScaleInE1ELSR_1EEEEEENS4_6LayoutINS5_IJNSA_ILi2EEESB_SB_EEENS5_IJSB_NSA_ILi0EEESX_EEEEENS5_IJNS4_10UnderscoreES10_S10_EEEEENS4_13SM90_TMA_LOADENS4_14ComposedLayoutINS4_7SwizzleILi3ELi4ELi3EEENS4_18smem_ptr_flag_bitsILi16EEENSU_INS5_IJNSA_ILi8EEESH_EEENS5_IJSH_SB_EEEEEEEvNS4_8identityES13_S1D_vS1E_EENS_8epilogue10collective18CollectiveEpilogueINS1G_22Sm90TmaWarpSpecializedILi4ELi2ELi16ELb1ELb0EEEJSI_NS5_IJSF_NSA_ILi32EEEEEESJ_SK_SJ_SK_NS1G_6fusion15FusionCallbacksIS1K_NS1N_17LinCombPerRowBiasISJ_fSJ_SJ_fLi8ELNS_15FloatRoundStyleE2EEESI_S1M_JEEES13_NS14_INS15_ILi2ELi4ELi3EEES18_NSU_INS5_IJS19_S1L_EEENS5_IJS1L_SB_EEEEEEENS4_17SM75_U32x4_LDSM_NENS4_14SM90_TMA_STOREES1X_NS4_17SM90_U32x4_STSM_NENS4_9Copy_AtomIJS20_SJ_EEEvEEEvvEEEEvNT_6ParamsE)
        /*0720*/ 	.short	0x0210
        /*0722*/ 	.short	0x0770


	//----- nvinfo : EIATTR_SW_WAR
	.align		4
.L_46:
        /*0724*/ 	.byte	0x04, 0x36
        /*0726*/ 	.short	(.L_48 - .L_47)
.L_47:
        /*0728*/ 	.word	0x00000008
.L_48:


//--------------------- .nv.callgraph             --------------------------
	.section	.nv.callgraph,"",@"SHT_CUDA_CALLGRAPH"
	.align	4
	.sectionentsize	8
	.align		4
        /*0000*/ 	.word	0x00000000
	.align		4
        /*0004*/ 	.word	0xffffffff
	.align		4
        /*0008*/ 	.word	index@(_ZN7cutlass13device_kernelINS_4gemm6kernel13GemmUniversalIN4cute5tupleIJiiiiEEENS1_10collective13CollectiveMmaINS1_34MainloopSm90TmaGmmaWarpSpecializedILi4ENS5_IJNS4_1CILi1EEESB_SB_EEENS1_35KernelTmaWarpSpecializedCooperativeEEENS5_IJNSA_ILi128EEENSA_ILi256EEENSA_ILi64EEEEEENS_6half_tENS5_IJlSB_lEEESJ_SK_NS4_8TiledMMAINS4_8MMA_AtomIJNS4_4SM904GMMA26MMA_64x256x16_F32F16F16_SSILNSO_5MajorE0ELSQ_0ELNSO_7ScaleInE1ELSR_1EEEEEENS4_6LayoutINS5_IJNSA_ILi2EEESB_SB_EEENS5_IJSB_NSA_ILi0EEESX_EEEEENS5_IJNS4_10UnderscoreES10_S10_EEEEENS4_13SM90_TMA_LOADENS4_14ComposedLayoutINS4_7SwizzleILi3ELi4ELi3EEENS4_18smem_ptr_flag_bitsILi16EEENSU_INS5_IJNSA_ILi8EEESH_EEENS5_IJSH_SB_EEEEEEEvNS4_8identityES13_S1D_vS1E_EENS_8epilogue10collective18CollectiveEpilogueINS1G_22Sm90TmaWarpSpecializedILi4ELi2ELi16ELb1ELb0EEEJSI_NS5_IJSF_NSA_ILi32EEEEEESJ_SK_SJ_SK_NS1G_6fusion15FusionCallbacksIS1K_NS1N_17LinCombPerRowBiasISJ_fSJ_SJ_fLi8ELNS_15FloatRoundStyleE2EEESI_S1M_JEEES13_NS14_INS15_ILi2ELi4ELi3EEES18_NSU_INS5_IJS19_S1L_EEENS5_IJS1L_SB_EEEEEEENS4_17SM75_U32x4_LDSM_NENS4_14SM90_TMA_STOREES1X_NS4_17SM90_U32x4_STSM_NENS4_9Copy_AtomIJS20_SJ_EEEvEEEvvEEEEvNT_6ParamsE)
	.align		4
        /*000c*/ 	.word	index@(__assertfail)
	.align		4
        /*0010*/ 	.word	0x00000000
	.align		4
        /*0014*/ 	.word	0xfffffffe
	.align		4
        /*0018*/ 	.word	0x00000000
	.align		4
        /*001c*/ 	.word	0xfffffffd
	.align		4
        /*0020*/ 	.word	0x00000000
	.align		4
        /*0024*/ 	.word	0xfffffffc


//--------------------- .nv.constant4             --------------------------
	.section	.nv.constant4,"a",@progbits
	.align	8
	.align		8
.nv.constant4:
        /*0000*/ 	.dword	__assertfail
	.align		8
        /*0008*/ 	.dword	__unnamed_1
	.align		8
        /*0010*/ 	.dword	__unnamed_2
	.align		8
        /*0018*/ 	.dword	_ZN39_INTERNAL_5f5898c9_4_k_cu_15bc3b94_27464cuda3std3__45__cpo5beginE
	.align		8
        /*0020*/ 	.dword	_ZN39_INTERNAL_5f5898c9_4_k_cu_15bc3b94_27464cuda3std3__45__cpo3endE
	.align		8
        /*0028*/ 	.dword	_ZN39_INTERNAL_5f5898c9_4_k_cu_15bc3b94_27464cuda3std3__45__cpo6cbeginE
	.align		8
        /*0030*/ 	.dword	_ZN39_INTERNAL_5f5898c9_4_k_cu_15bc3b94_27464cuda3std3__45__cpo4cendE
	.align		8
        /*0038*/ 	.dword	_ZN39_INTERNAL_5f5898c9_4_k_cu_15bc3b94_27464cuda3std3__441_GLOBAL__N__5f5898c9_4_k_cu_15bc3b94_27466ignoreE
	.align		8
        /*0040*/ 	.dword	_ZN39_INTERNAL_5f5898c9_4_k_cu_15bc3b94_27464cuda3std3__419piecewise_constructE
	.align		8
        /*0048*/ 	.dword	_ZN39_INTERNAL_5f5898c9_4_k_cu_15bc3b94_27464cuda3std3__48in_placeE
	.align		8
        /*0050*/ 	.dword	_ZN39_INTERNAL_5f5898c9_4_k_cu_15bc3b94_27464cuda3std6ranges3__45__cpo4swapE
	.align		8
        /*0058*/ 	.dword	_ZN39_INTERNAL_5f5898c9_4_k_cu_15bc3b94_27464cuda3std6ranges3__45__cpo9iter_moveE
	.align		8
        /*0060*/ 	.dword	_ZN39_INTERNAL_5f5898c9_4_k_cu_15bc3b94_27464cute7productE
	.align		8
        /*0068*/ 	.dword	_ZN39_INTERNAL_5f5898c9_4_k_cu_15bc3b94_27464cute1_E
	.align		8
        /*0070*/ 	.dword	$str$22
	.align		8
        /*0078*/ 	.dword	$str$23
	.align		8
        /*0080*/ 	.dword	$str$26
	.align		8
        /*0088*/ 	.dword	$str$27


//--------------------- .text._ZN7cutlass13device_kernelINS_4gemm6kernel13GemmUniversalIN4cute5tupleIJiiiiEEENS1_10collective13CollectiveMmaINS1_34MainloopSm90TmaGmmaWarpSpecializedILi4ENS5_IJNS4_1CILi1EEESB_SB_EEENS1_35KernelTmaWarpSpecializedCooperativeEEENS5_IJNSA_ILi128EEENSA_ILi256EEENSA_ILi64EEEEEENS_6half_tENS5_IJlSB_lEEESJ_SK_NS4_8TiledMMAINS4_8MMA_AtomIJNS4_4SM904GMMA26MMA_64x256x16_F32F16F16_SSILNSO_5MajorE0ELSQ_0ELNSO_7ScaleInE1ELSR_1EEEEEENS4_6LayoutINS5_IJNSA_ILi2EEESB_SB_EEENS5_IJSB_NSA_ILi0EEESX_EEEEENS5_IJNS4_10UnderscoreES10_S10_EEEEENS4_13SM90_TMA_LOADENS4_14ComposedLayoutINS4_7SwizzleILi3ELi4ELi3EEENS4_18smem_ptr_flag_bitsILi16EEENSU_INS5_IJNSA_ILi8EEESH_EEENS5_IJSH_SB_EEEEEEEvNS4_8identityES13_S1D_vS1E_EENS_8epilogue10collective18CollectiveEpilogueINS1G_22Sm90TmaWarpSpecializedILi4ELi2ELi16ELb1ELb0EEEJSI_NS5_IJSF_NSA_ILi32EEEEEESJ_SK_SJ_SK_NS1G_6fusion15FusionCallbacksIS1K_NS1N_17LinCombPerRowBiasISJ_fSJ_SJ_fLi8ELNS_15FloatRoundStyleE2EEESI_S1M_JEEES13_NS14_INS15_ILi2ELi4ELi3EEES18_NSU_INS5_IJS19_S1L_EEENS5_IJS1L_SB_EEEEEEENS4_17SM75_U32x4_LDSM_NENS4_14SM90_TMA_STOREES1X_NS4_17SM90_U32x4_STSM_NENS4_9Copy_AtomIJS20_SJ_EEEvEEEvvEEEEvNT_6ParamsE --------------------------
	.section	.text._ZN7cutlass13device_kernelINS_4gemm6kernel13GemmUniversalIN4cute5tupleIJiiiiEEENS1_10collective13CollectiveMmaINS1_34MainloopSm90TmaGmmaWarpSpecializedILi4ENS5_IJNS4_1CILi1EEESB_SB_EEENS1_35KernelTmaWarpSpecializedCooperativeEEENS5_IJNSA_ILi128EEENSA_ILi256EEENSA_ILi64EEEEEENS_6half_tENS5_IJlSB_lEEESJ_SK_NS4_8TiledMMAINS4_8MMA_AtomIJNS4_4SM904GMMA26MMA_64x256x16_F32F16F16_SSILNSO_5MajorE0ELSQ_0ELNSO_7ScaleInE1ELSR_1EEEEEENS4_6LayoutINS5_IJNSA_ILi2EEESB_SB_EEENS5_IJSB_NSA_ILi0EEESX_EEEEENS5_IJNS4_10UnderscoreES10_S10_EEEEENS4_13SM90_TMA_LOADENS4_14ComposedLayoutINS4_7SwizzleILi3ELi4ELi3EEENS4_18smem_ptr_flag_bitsILi16EEENSU_INS5_IJNSA_ILi8EEESH_EEENS5_IJSH_SB_EEEEEEEvNS4_8identityES13_S1D_vS1E_EENS_8epilogue10collective18CollectiveEpilogueINS1G_22Sm90TmaWarpSpecializedILi4ELi2ELi16ELb1ELb0EEEJSI_NS5_IJSF_NSA_ILi32EEEEEESJ_SK_SJ_SK_NS1G_6fusion15FusionCallbacksIS1K_NS1N_17LinCombPerRowBiasISJ_fSJ_SJ_fLi8ELNS_15FloatRoundStyleE2EEESI_S1M_JEEES13_NS14_INS15_ILi2ELi4ELi3EEES18_NSU_INS5_IJS19_S1L_EEENS5_IJS1L_SB_EEEEEEENS4_17SM75_U32x4_LDSM_NENS4_14SM90_TMA_STOREES1X_NS4_17SM90_U32x4_STSM_NENS4_9Copy_AtomIJS20_SJ_EEEvEEEvvEEEEvNT_6ParamsE,"ax",@progbits
	.align	128
.text._ZN7cutlass13device_kernelINS_4gemm6kernel13GemmUniversalIN4cute5tupleIJiiiiEEENS1_10collective13CollectiveMmaINS1_34MainloopSm90TmaGmmaWarpSpecializedILi4ENS5_IJNS4_1CILi1EEESB_SB_EEENS1_35KernelTmaWarpSpecializedCooperativeEEENS5_IJNSA_ILi128EEENSA_ILi256EEENSA_ILi64EEEEEENS_6half_tENS5_IJlSB_lEEESJ_SK_NS4_8TiledMMAINS4_8MMA_AtomIJNS4_4SM904GMMA26MMA_64x256x16_F32F16F16_SSILNSO_5MajorE0ELSQ_0ELNSO_7ScaleInE1ELSR_1EEEEEENS4_6LayoutINS5_IJNSA_ILi2EEESB_SB_EEENS5_IJSB_NSA_ILi0EEESX_EEEEENS5_IJNS4_10UnderscoreES10_S10_EEEEENS4_13SM90_TMA_LOADENS4_14ComposedLayoutINS4_7SwizzleILi3ELi4ELi3EEENS4_18smem_ptr_flag_bitsILi16EEENSU_INS5_IJNSA_ILi8EEESH_EEENS5_IJSH_SB_EEEEEEEvNS4_8identityES13_S1D_vS1E_EENS_8epilogue10collective18CollectiveEpilogueINS1G_22Sm90TmaWarpSpecializedILi4ELi2ELi16ELb1ELb0EEEJSI_NS5_IJSF_NSA_ILi32EEEEEESJ_SK_SJ_SK_NS1G_6fusion15FusionCallbacksIS1K_NS1N_17LinCombPerRowBiasISJ_fSJ_SJ_fLi8ELNS_15FloatRoundStyleE2EEESI_S1M_JEEES13_NS14_INS15_ILi2ELi4ELi3EEES18_NSU_INS5_IJS19_S1L_EEENS5_IJS1L_SB_EEEEEEENS4_17SM75_U32x4_LDSM_NENS4_14SM90_TMA_STOREES1X_NS4_17SM90_U32x4_STSM_NENS4_9Copy_AtomIJS20_SJ_EEEvEEEvvEEEEvNT_6ParamsE:
        .type           _ZN7cutlass13device_kernelINS_4gemm6kernel13GemmUniversalIN4cute5tupleIJiiiiEEENS1_10collective13CollectiveMmaINS1_34MainloopSm90TmaGmmaWarpSpecializedILi4ENS5_IJNS4_1CILi1EEESB_SB_EEENS1_35KernelTmaWarpSpecializedCooperativeEEENS5_IJNSA_ILi128EEENSA_ILi256EEENSA_ILi64EEEEEENS_6half_tENS5_IJlSB_lEEESJ_SK_NS4_8TiledMMAINS4_8MMA_AtomIJNS4_4SM904GMMA26MMA_64x256x16_F32F16F16_SSILNSO_5MajorE0ELSQ_0ELNSO_7ScaleInE1ELSR_1EEEEEENS4_6LayoutINS5_IJNSA_ILi2EEESB_SB_EEENS5_IJSB_NSA_ILi0EEESX_EEEEENS5_IJNS4_10UnderscoreES10_S10_EEEEENS4_13SM90_TMA_LOADENS4_14ComposedLayoutINS4_7SwizzleILi3ELi4ELi3EEENS4_18smem_ptr_flag_bitsILi16EEENSU_INS5_IJNSA_ILi8EEESH_EEENS5_IJSH_SB_EEEEEEEvNS4_8identityES13_S1D_vS1E_EENS_8epilogue10collective18CollectiveEpilogueINS1G_22Sm90TmaWarpSpecializedILi4ELi2ELi16ELb1ELb0EEEJSI_NS5_IJSF_NSA_ILi32EEEEEESJ_SK_SJ_SK_NS1G_6fusion15FusionCallbacksIS1K_NS1N_17LinCombPerRowBiasISJ_fSJ_SJ_fLi8ELNS_15FloatRoundStyleE2EEESI_S1M_JEEES13_NS14_INS15_ILi2ELi4ELi3EEES18_NSU_INS5_IJS19_S1L_EEENS5_IJS1L_SB_EEEEEEENS4_17SM75_U32x4_LDSM_NENS4_14SM90_TMA_STOREES1X_NS4_17SM90_U32x4_STSM_NENS4_9Copy_AtomIJS20_SJ_EEEvEEEvvEEEEvNT_6ParamsE,@function
        .size           _ZN7cutlass13device_kernelINS_4gemm6kernel13GemmUniversalIN4cute5tupleIJiiiiEEENS1_10collective13CollectiveMmaINS1_34MainloopSm90TmaGmmaWarpSpecializedILi4ENS5_IJNS4_1CILi1EEESB_SB_EEENS1_35KernelTmaWarpSpecializedCooperativeEEENS5_IJNSA_ILi128EEENSA_ILi256EEENSA_ILi64EEEEEENS_6half_tENS5_IJlSB_lEEESJ_SK_NS4_8TiledMMAINS4_8MMA_AtomIJNS4_4SM904GMMA26MMA_64x256x16_F32F16F16_SSILNSO_5MajorE0ELSQ_0ELNSO_7ScaleInE1ELSR_1EEEEEENS4_6LayoutINS5_IJNSA_ILi2EEESB_SB_EEENS5_IJSB_NSA_ILi0EEESX_EEEEENS5_IJNS4_10UnderscoreES10_S10_EEEEENS4_13SM90_TMA_LOADENS4_14ComposedLayoutINS4_7SwizzleILi3ELi4ELi3EEENS4_18smem_ptr_flag_bitsILi16EEENSU_INS5_IJNSA_ILi8EEESH_EEENS5_IJSH_SB_EEEEEEEvNS4_8identityES13_S1D_vS1E_EENS_8epilogue10collective18CollectiveEpilogueINS1G_22Sm90TmaWarpSpecializedILi4ELi2ELi16ELb1ELb0EEEJSI_NS5_IJSF_NSA_ILi32EEEEEESJ_SK_SJ_SK_NS1G_6fusion15FusionCallbacksIS1K_NS1N_17LinCombPerRowBiasISJ_fSJ_SJ_fLi8ELNS_15FloatRoundStyleE2EEESI_S1M_JEEES13_NS14_INS15_ILi2ELi4ELi3EEES18_NSU_INS5_IJS19_S1L_EEENS5_IJS1L_SB_EEEEEEENS4_17SM75_U32x4_LDSM_NENS4_14SM90_TMA_STOREES1X_NS4_17SM90_U32x4_STSM_NENS4_9Copy_AtomIJS20_SJ_EEEvEEEvvEEEEvNT_6ParamsE,(.L_x_258 - _ZN7cutlass13device_kernelINS_4gemm6kernel13GemmUniversalIN4cute5tupleIJiiiiEEENS1_10collective13CollectiveMmaINS1_34MainloopSm90TmaGmmaWarpSpecializedILi4ENS5_IJNS4_1CILi1EEESB_SB_EEENS1_35KernelTmaWarpSpecializedCooperativeEEENS5_IJNSA_ILi128EEENSA_ILi256EEENSA_ILi64EEEEEENS_6half_tENS5_IJlSB_lEEESJ_SK_NS4_8TiledMMAINS4_8MMA_AtomIJNS4_4SM904GMMA26MMA_64x256x16_F32F16F16_SSILNSO_5MajorE0ELSQ_0ELNSO_7ScaleInE1ELSR_1EEEEEENS4_6LayoutINS5_IJNSA_ILi2EEESB_SB_EEENS5_IJSB_NSA_ILi0EEESX_EEEEENS5_IJNS4_10UnderscoreES10_S10_EEEEENS4_13SM90_TMA_LOADENS4_14ComposedLayoutINS4_7SwizzleILi3ELi4ELi3EEENS4_18smem_ptr_flag_bitsILi16EEENSU_INS5_IJNSA_ILi8EEESH_EEENS5_IJSH_SB_EEEEEEEvNS4_8identityES13_S1D_vS1E_EENS_8epilogue10collective18CollectiveEpilogueINS1G_22Sm90TmaWarpSpecializedILi4ELi2ELi16ELb1ELb0EEEJSI_NS5_IJSF_NSA_ILi32EEEEEESJ_SK_SJ_SK_NS1G_6fusion15FusionCallbacksIS1K_NS1N_17LinCombPerRowBiasISJ_fSJ_SJ_fLi8ELNS_15FloatRoundStyleE2EEESI_S1M_JEEES13_NS14_INS15_ILi2ELi4ELi3EEES18_NSU_INS5_IJS19_S1L_EEENS5_IJS1L_SB_EEEEEEENS4_17SM75_U32x4_LDSM_NENS4_14SM90_TMA_STOREES1X_NS4_17SM90_U32x4_STSM_NENS4_9Copy_AtomIJS20_SJ_EEEvEEEvvEEEEvNT_6ParamsE)
        .other          _ZN7cutlass13device_kernelINS_4gemm6kernel13GemmUniversalIN4cute5tupleIJiiiiEEENS1_10collective13CollectiveMmaINS1_34MainloopSm90TmaGmmaWarpSpecializedILi4ENS5_IJNS4_1CILi1EEESB_SB_EEENS1_35KernelTmaWarpSpecializedCooperativeEEENS5_IJNSA_ILi128EEENSA_ILi256EEENSA_ILi64EEEEEENS_6half_tENS5_IJlSB_lEEESJ_SK_NS4_8TiledMMAINS4_8MMA_AtomIJNS4_4SM904GMMA26MMA_64x256x16_F32F16F16_SSILNSO_5MajorE0ELSQ_0ELNSO_7ScaleInE1ELSR_1EEEEEENS4_6LayoutINS5_IJNSA_ILi2EEESB_SB_EEENS5_IJSB_NSA_ILi0EEESX_EEEEENS5_IJNS4_10UnderscoreES10_S10_EEEEENS4_13SM90_TMA_LOADENS4_14ComposedLayoutINS4_7SwizzleILi3ELi4ELi3EEENS4_18smem_ptr_flag_bitsILi16EEENSU_INS5_IJNSA_ILi8EEESH_EEENS5_IJSH_SB_EEEEEEEvNS4_8identityES13_S1D_vS1E_EENS_8epilogue10collective18CollectiveEpilogueINS1G_22Sm90TmaWarpSpecializedILi4ELi2ELi16ELb1ELb0EEEJSI_NS5_IJSF_NSA_ILi32EEEEEESJ_SK_SJ_SK_NS1G_6fusion15FusionCallbacksIS1K_NS1N_17LinCombPerRowBiasISJ_fSJ_SJ_fLi8ELNS_15FloatRoundStyleE2EEESI_S1M_JEEES13_NS14_INS15_ILi2ELi4ELi3EEES18_NSU_INS5_IJS19_S1L_EEENS5_IJS1L_SB_EEEEEEENS4_17SM75_U32x4_LDSM_NENS4_14SM90_TMA_STOREES1X_NS4_17SM90_U32x4_STSM_NENS4_9Copy_AtomIJS20_SJ_EEEvEEEvvEEEEvNT_6ParamsE,@"STO_CUDA_ENTRY STV_DEFAULT"
_ZN7cutlass13device_kernelINS_4gemm6kernel13GemmUniversalIN4cute5tupleIJiiiiEEENS1_10collective13CollectiveMmaINS1_34MainloopSm90TmaGmmaWarpSpecializedILi4ENS5_IJNS4_1CILi1EEESB_SB_EEENS1_35KernelTmaWarpSpecializedCooperativeEEENS5_IJNSA_ILi128EEENSA_ILi256EEENSA_ILi64EEEEEENS_6half_tENS5_IJlSB_lEEESJ_SK_NS4_8TiledMMAINS4_8MMA_AtomIJNS4_4SM904GMMA26MMA_64x256x16_F32F16F16_SSILNSO_5MajorE0ELSQ_0ELNSO_7ScaleInE1ELSR_1EEEEEENS4_6LayoutINS5_IJNSA_ILi2EEESB_SB_EEENS5_IJSB_NSA_ILi0EEESX_EEEEENS5_IJNS4_10UnderscoreES10_S10_EEEEENS4_13SM90_TMA_LOADENS4_14ComposedLayoutINS4_7SwizzleILi3ELi4ELi3EEENS4_18smem_ptr_flag_bitsILi16EEENSU_INS5_IJNSA_ILi8EEESH_EEENS5_IJSH_SB_EEEEEEEvNS4_8identityES13_S1D_vS1E_EENS_8epilogue10collective18CollectiveEpilogueINS1G_22Sm90TmaWarpSpecializedILi4ELi2ELi16ELb1ELb0EEEJSI_NS5_IJSF_NSA_ILi32EEEEEESJ_SK_SJ_SK_NS1G_6fusion15FusionCallbacksIS1K_NS1N_17LinCombPerRowBiasISJ_fSJ_SJ_fLi8ELNS_15FloatRoundStyleE2EEESI_S1M_JEEES13_NS14_INS15_ILi2ELi4ELi3EEES18_NSU_INS5_IJS19_S1L_EEENS5_IJS1L_SB_EEEEEEENS4_17SM75_U32x4_LDSM_NENS4_14SM90_TMA_STOREES1X_NS4_17SM90_U32x4_STSM_NENS4_9Copy_AtomIJS20_SJ_EEEvEEEvvEEEEvNT_6ParamsE:
[----:B------:R-:W1:Y:S01]  /*0000*/  LDC R1, c[0x0][0x28] ;  /* 0x00000a00ff017b82 */ /* 0x000e620000000800 */
[----:B------:R-:W2:Y:S07]  /*0010*/  S2R R18, SR_TID.X ;  /* 0x0000000000127919 */ /* 0x000eae0000002100 */
[----:B------:R-:W3:Y:S01]  /*0020*/  LDC.64 R4, c[0x0][0x588] ;  /* 0x00016200ff047b82 */ /* 0x000ee20000000a00 */
[----:B------:R-:W-:Y:S01]  /*0030*/  ELECT P0, URZ, PT ;  /* 0x00000000003f782f */ /* 0x000fe20003800000 */
[----:B------:R-:W-:Y:S01]  /*0040*/  BSSY B0, `(.L_x_0) ;  /* 0x0000016000007945 */ /* 0x000fe20003800000 */
[----:B--2---:R-:W-:-:S02]  /*0050*/  SHF.R.U32.HI R11, RZ, 0x5, R18 ;  /* 0x00000005ff0b7819 */ /* 0x004fc40000011612 */
[----:B------:R-:W-:-:S03]  /*0060*/  SHF.R.U32.HI R2, RZ, 0x7, R18 ;  /* 0x00000007ff027819 */ /* 0x000fc60000011612 */
[----:B------:R-:W2:Y:S04]  /*0070*/  SHFL.IDX PT, R0, R11, RZ, 0x1f ;  /* 0x00001fff0b007589 */ /* 0x000ea800000e0000 */
[----:B------:R4:W1:Y:S01]  /*0080*/  SHFL.IDX PT, R9, R2, RZ, 0x1f ;  /* 0x00001fff02097589 */ /* 0x00086200000e0000 */
[----:B--2---:R-:W-:Y:S02]  /*0090*/  ISETP.NE.OR P0, PT, R0, RZ, !P0 ;  /* 0x000000ff0000720c */ /* 0x004fe40004705670 */
[----:B------:R-:W-:-:S11]  /*00a0*/  SHF.R.S32.HI R3, RZ, 0x1f, R0 ;  /* 0x0000001fff037819 */ /* 0x000fd60000011400 */
[----:B-1-34-:R-:W-:Y:S05]  /*00b0*/  @P0 BRA `(.L_x_1) ;  /* 0x0000000000380947 */ /* 0x01afea0003800000 */
[----:B------:R-:W-:Y:S02]  /*00c0*/  ULDC.64 UR4, c[0x0][0x198] ;  /* 0x0000660000047ab9 */ /* 0x000fe40000000a00 */
[----:B------:R-:W-:Y:S02]  /*00d0*/  UIADD3 UR6, UP0, UR4, 0xf0, URZ ;  /* 0x000000f004067890 */ /* 0x000fe4000ff1e03f */
[----:B------:R-:W-:Y:S02]  /*00e0*/  UIADD3 UR8, UP1, UR4, 0x1f0, URZ ;  /* 0x000001f004087890 */ /* 0x000fe4000ff3e03f */
[----:B------:R-:W-:Y:S02]  /*00f0*/  UIADD3 UR10, UP2, UR4, 0x3f0, URZ ;  /* 0x000003f0040a7890 */ /* 0x000fe4000ff5e03f */
[----:B------:R-:W-:Y:S02]  /*0100*/  UIADD3 UR4, UP3, UR4, 0x4f0, URZ ;  /* 0x000004f004047890 */ /* 0x000fe4000ff7e03f */
[----:B------:R-:W-:-:S02]  /*0110*/  UIADD3.X UR7, URZ, UR5, URZ, UP0, !UPT ;  /* 0x000000053f077290 */ /* 0x000fc400087fe43f */
[----:B------:R-:W-:Y:S02]  /*0120*/  UIADD3.X UR9, URZ, UR5, URZ, UP1, !UPT ;  /* 0x000000053f097290 */ /* 0x000fe40008ffe43f */
[----:B------:R-:W-:Y:S02]  /*0130*/  UIADD3.X UR11, URZ, UR5, URZ, UP2, !UPT ;  /* 0x000000053f0b7290 */ /* 0x000fe400097fe43f */
[----:B------:R-:W-:-:S03]  /*0140*/  UIADD3.X UR5, URZ, UR5, URZ, UP3, !UPT ;  /* 0x000000053f057290 */ /* 0x000fc60009ffe43f */
[----:B------:R1:W-:Y:S02]  /*0150*/  UTMACCTL.PF [UR6] ;  /* 0x00000000060079b9 */ /* 0x0003e40008040000 */
[----:B------:R1:W-:Y:S02]  /*0160*/  UTMACCTL.PF [UR8] ;  /* 0x00000000080079b9 */ /* 0x0003e40008040000 */
[----:B------:R1:W-:Y:S02]  /*0170*/  UTMACCTL.PF [UR10] ;  /* 0x000000000a0079b9 */ /* 0x0003e40008040000 */
[----:B------:R1:W-:Y:S02]  /*0180*/  UTMACCTL.PF [UR4] ;  /* 0x00000000040079b9 */ /* 0x0003e40008040000 */
[----:B-1----:R-:W-:Y:S01]  /*0190*/  NOP ;  /* 0x0000000000007918 */ /* 0x002fe20000000000 */
.L_x_1:
[----:B------:R-:W-:Y:S05]  /*01a0*/  BSYNC B0 ;  /* 0x0000000000007941 */ /* 0x000fea0003800000 */
.L_x_0:
[----:B------:R-:W-:Y:S01]  /*01b0*/  ULDC.64 UR4, c[0x0][0x590] ;  /* 0x0001640000047ab9 */ /* 0x000fe20000000a00 */
[----:B------:R-:W-:Y:S01]  /*01c0*/  LEA.HI R3, R3, R0, RZ, 0x2 ;  /* 0x0000000003037211 */ /* 0x000fe200078f10ff */
[----:B------:R-:W-:Y:S01]  /*01d0*/  ULDC.64 UR48, c[0x0][0x208] ;  /* 0x0000820000307ab9 */ /* 0x000fe20000000a00 */
[----:B------:R-:W-:Y:S01]  /*01e0*/  ISETP.NE.U32.AND P1, PT, RZ, UR4, PT ;  /* 0x00000004ff007c0c */ /* 0x000fe2000bf25070 */
[----:B------:R-:W-:Y:S01]  /*01f0*/  IMAD.MOV.U32 R6, RZ, RZ, R4 ;  /* 0x000000ffff067224 */ /* 0x000fe200078e0004 */
[----:B------:R-:W-:Y:S02]  /*0200*/  LOP3.LUT R3, R3, 0xfffffffc, RZ, 0xc0, !PT ;  /* 0xfffffffc03037812 */ /* 0x000fe400078ec0ff */
[----:B------:R-:W-:Y:S02]  /*0210*/  ISETP.NE.AND.EX P2, PT, RZ, UR5, PT, P1 ;  /* 0x00000005ff007c0c */ /* 0x000fe4000bf45310 */
[----:B------:R-:W-:Y:S01]  /*0220*/  PRMT R2, RZ, 0x7610, R2 ;  /* 0x00007610ff027816 */ /* 0x000fe20000000002 */
[----:B------:R-:W-:Y:S01]  /*0230*/  IMAD.IADD R0, R0, 0x1, -R3 ;  /* 0x0000000100007824 */ /* 0x000fe200078e0a03 */
[----:B------:R-:W-:-:S09]  /*0240*/  MOV R7, R5 ;  /* 0x0000000500077202 */ /* 0x000fd20000000f00 */
[----:B------:R-:W-:Y:S05]  /*0250*/  @P2 BRA `(.L_x_2) ;  /* 0x0000000000302947 */ /* 0x000fea0003800000 */
[----:B------:R-:W-:Y:S02]  /*0260*/  ULDC.64 UR6, c[0x0][0x588] ;  /* 0x0001620000067ab9 */ /* 0x000fe40000000a00 */
[----:B------:R-:W-:-:S04]  /*0270*/  ISETP.NE.U32.AND P0, PT, RZ, UR6, PT ;  /* 0x00000006ff007c0c */ /* 0x000fc8000bf05070 */
[----:B------:R-:W-:-:S13]  /*0280*/  ISETP.NE.AND.EX P0, PT, RZ, UR7, PT, P0 ;  /* 0x00000007ff007c0c */ /* 0x000fda000bf05300 */
[----:B------:R-:W-:Y:S05]  /*0290*/  @!P0 BRA `(.L_x_3) ;  /* 0x0000000000108947 */ /* 0x000fea0003800000 */
[----:B------:R-:W2:Y:S02]  /*02a0*/  LDG.E R2, desc[UR48][R6.64] ;  /* 0x0000003006027981 */ /* 0x000ea4000c1e1900 */
[----:B--2---:R-:W-:Y:S01]  /*02b0*/  FSETP.NEU.AND P3, PT, R2, RZ, PT ;  /* 0x000000ff0200720b */ /* 0x004fe20003f6d000 */
[----:B------:R-:W-:Y:S01]  /*02c0*/  IMAD.MOV.U32 R2, RZ, RZ, 0x1 ;  /* 0x00000001ff027424 */ /* 0x000fe200078e00ff */
[----:B------:R-:W-:Y:S11]  /*02d0*/  BRA `(.L_x_2) ;  /* 0x0000000000107947 */ /* 0x000ff60003800000 */
.L_x_3:
[----:B------:R-:W-:Y:S01]  /*02e0*/  ULDC UR6, c[0x0][0x580] ;  /* 0x0001600000067ab9 */ /* 0x000fe20000000800 */
[----:B------:R-:W-:Y:S01]  /*02f0*/  IMAD.MOV.U32 R2, RZ, RZ, 0x1 ;  /* 0x00000001ff027424 */ /* 0x000fe200078e00ff */
[----:B------:R-:W-:Y:S02]  /*0300*/  FSETP.NEU.AND P3, PT, RZ, UR6, PT ;  /* 0x00000006ff007c0b */ /* 0x000fe4000bf6d000 */
[----:B------:R-:W-:-:S11]  /*0310*/  CS2R R6, SRZ ;  /* 0x0000000000067805 */ /* 0x000fd6000001ff00 */
.L_x_2:
[----:B------:R-:W-:Y:S02]  /*0320*/  ISETP.NE.U32.AND P0, PT, R6, RZ, PT ;  /* 0x000000ff0600720c */ /* 0x000fe40003f05070 */
[----:B------:R-:W-:Y:S02]  /*0330*/  ISETP.NE.AND.EX P1, PT, RZ, UR5, PT, P1 ;  /* 0x00000005ff007c0c */ /* 0x000fe4000bf25310 */
[----:B------:R-:W-:Y:S02]  /*0340*/  ISETP.NE.AND.EX P0, PT, R7, RZ, PT, P0 ;  /* 0x000000ff0700720c */ /* 0x000fe40003f05300 */
[----:B------:R-:W-:-:S11]  /*0350*/  MOV R3, 0x1 ;  /* 0x0000000100037802 */ /* 0x000fd60000000f00 */
[----:B------:R-:W-:Y:S05]  /*0360*/  @P0 BRA P1, `(.L_x_4) ;  /* 0x0000000000300947 */ /* 0x000fea0000800000 */
[----:B------:R-:W-:Y:S02]  /*0370*/  ISETP.NE.U32.AND P1, PT, RZ, UR4, PT ;  /* 0x00000004ff007c0c */ /* 0x000fe4000bf25070 */
[----:B------:R-:W-:Y:S02]  /*0380*/  ISETP.NE.U32.AND P0, PT, R6, RZ, PT ;  /* 0x000000ff0600720c */ /* 0x000fe40003f05070 */
[----:B------:R-:W-:Y:S02]  /*0390*/  ISETP.NE.AND.EX P1, PT, RZ, UR5, PT, P1 ;  /* 0x00000005ff007c0c */ /* 0x000fe4000bf25310 */
[----:B------:R-:W-:Y:S02]  /*03a0*/  PRMT R2, R2, 0x9910, RZ ;  /* 0x0000991002027816 */ /* 0x000fe400000000ff */
[----:B------:R-:W-:Y:S02]  /*03b0*/  ISETP.NE.AND.EX P0, PT, R7, RZ, PT, P0 ;  /* 0x000000ff0700720c */ /* 0x000fe40003f05300 */
[----:B------:R-:W-:-:S02]  /*03c0*/  ISETP.NE.AND P4, PT, R2, RZ, PT ;  /* 0x000000ff0200720c */ /* 0x000fc40003f85270 */
[----:B------:R-:W-:Y:S02]  /*03d0*/  SEL R3, RZ, 0xffffffff, P3 ;  /* 0xffffffffff037807 */ /* 0x000fe40001800000 */
[----:B------:R-:W-:-:S04]  /*03e0*/  SEL R2, RZ, 0xffffffff, P0 ;  /* 0xffffffffff027807 */ /* 0x000fc80000000000 */
[----:B------:R-:W-:-:S04]  /*03f0*/  @P1 SEL R3, R2, R3, !P4 ;  /* 0x0000000302031207 */ /* 0x000fc80006000000 */
[----:B------:R-:W-:-:S04]  /*0400*/  LOP3.LUT R3, R3, 0x1, RZ, 0xc0, !PT ;  /* 0x0000000103037812 */ /* 0x000fc800078ec0ff */
[----:B------:R-:W-:-:S04]  /*0410*/  ISETP.NE.U32.AND P0, PT, R3, 0x1, PT ;  /* 0x000000010300780c */ /* 0x000fc80003f05070 */
[----:B------:R-:W-:-:S09]  /*0420*/  SEL R3, RZ, 0x1, !P0 ;  /* 0x00000001ff037807 */ /* 0x000fd20004000000 */
.L_x_4:
[----:B------:R-:W1:Y:S02]  /*0430*/  SHFL.IDX PT, R2, R11, RZ, 0x1f ;  /* 0x00001fff0b027589 */ /* 0x000e6400000e0000 */
[----:B-1----:R-:W-:-:S13]  /*0440*/  ISETP.NE.AND P0, PT, R2, RZ, PT ;  /* 0x000000ff0200720c */ /* 0x002fda0003f05270 */
[----:B------:R-:W-:Y:S05]  /*0450*/  @P0 BRA `(.L_x_5) ;  /* 0x0000000000580947 */ /* 0x000fea0003800000 */
[----:B------:R-:W1:Y:S01]  /*0460*/  S2UR UR8, SR_CgaCtaId ;  /* 0x00000000000879c3 */ /* 0x000e620000008800 */
[----:B------:R-:W-:Y:S01]  /*0470*/  UMOV UR4, 0x400 ;  /* 0x0000040000047882 */ /* 0x000fe20000000000 */
[----:B------:R-:W-:Y:S01]  /*0480*/  UMOV UR5, 0x1 ;  /* 0x0000000100057882 */ /* 0x000fe20000000000 */
[----:B------:R-:W-:Y:S01]  /*0490*/  UMOV UR6, 0x100 ;  /* 0x0000010000067882 */ /* 0x000fe20000000000 */
[----:B------:R-:W-:Y:S01]  /*04a0*/  ELECT P0, URZ, PT ;  /* 0x00000000003f782f */ /* 0x000fe20003800000 */
[----:B------:R-:W-:-:S04]  /*04b0*/  UIADD3 UR6, -UR6, 0x100000, URZ ;  /* 0x0010000006067890 */ /* 0x000fc8000fffe13f */
[----:B------:R-:W-:Y:S02]  /*04c0*/  USHF.L.U32 UR7, UR6, 0xb, URZ ;  /* 0x0000000b06077899 */ /* 0x000fe4000800063f */
[----:B------:R-:W-:Y:S02]  /*04d0*/  USHF.L.U32 UR6, UR6, 0x1, URZ ;  /* 0x0000000106067899 */ /* 0x000fe4000800063f */
[----:B-1----:R-:W-:Y:S02]  /*04e0*/  ULEA UR8, UR8, UR4, 0x18 ;  /* 0x0000000408087291 */ /* 0x002fe4000f8ec03f */
[----:B------:R-:W-:-:S04]  /*04f0*/  UIADD3 UR4, -UR5, 0x100000, URZ ;  /* 0x0010000005047890 */ /* 0x000fc8000fffe13f */
[----:B------:R-:W-:Y:S02]  /*0500*/  USHF.L.U32 UR5, UR4, 0xb, URZ ;  /* 0x0000000b04057899 */ /* 0x000fe4000800063f */
[----:B------:R-:W-:Y:S01]  /*0510*/  USHF.L.U32 UR4, UR4, 0x1, URZ ;  /* 0x0000000104047899 */ /* 0x000fe2000800063f */
[----:B------:R-:W1:Y:S11]  /*0520*/  FENCE.VIEW.ASYNC.S ;  /* 0x00000000000073c6 */ /* 0x000e760000000000 */
[----:B-1----:R1:W2:Y:S01]  /*0530*/  SYNCS.EXCH.64 URZ, [UR8], UR4 ;  /* 0x00000004083f75b2 */ /* 0x0022a20008000100 */
[----:B------:R1:W3:Y:S01]  /*0540*/  SYNCS.EXCH.64 URZ, [UR8+0x20], UR6 ;  /* 0x00002006083f75b2 */ /* 0x0002e20008000100 */
[----:B------:R1:W4:Y:S01]  /*0550*/  SYNCS.EXCH.64 URZ, [UR8+0x8], UR4 ;  /* 0x00000804083f75b2 */ /* 0x0003220008000100 */
[----:B------:R1:W1:Y:S01]  /*0560*/  SYNCS.EXCH.64 URZ, [UR8+0x28], UR6 ;  /* 0x00002806083f75b2 */ /* 0x0002620008000100 */
[----:B------:R1:W1:Y:S01]  /*0570*/  SYNCS.EXCH.64 URZ, [UR8+0x10], UR4 ;  /* 0x00001004083f75b2 */ /* 0x0002620008000100 */
[----:B------:R1:W1:Y:S01]  /*0580*/  SYNCS.EXCH.64 URZ, [UR8+0x30], UR6 ;  /* 0x00003006083f75b2 */ /* 0x0002620008000100 */
[----:B------:R1:W1:Y:S01]  /*0590*/  SYNCS.EXCH.64 URZ, [UR8+0x18], UR4 ;  /* 0x00001804083f75b2 */ /* 0x0002620008000100 */
[----:B------:R1:W1:Y:S01]  /*05a0*/  SYNCS.EXCH.64 URZ, [UR8+0x38], UR6 ;  /* 0x00003806083f75b2 */ /* 0x0002620008000100 */
[----:B------:R-:W-:Y:S01]  /*05b0*/  NOP ;  /* 0x0000000000007918 */ /* 0x000fe20000000000 */
.L_x_5:
[----:B------:R-:W5:Y:S01]  /*05c0*/  SHFL.IDX PT, R6, R11, RZ, 0x1f ;  /* 0x00001fff0b067589 */ /* 0x000f6200000e0000 */
[----:B------:R-:W1:Y:S01]  /*05d0*/  LDC R2, c[0x0][0x904] ;  /* 0x00024100ff027b82 */ /* 0x000e620000000800 */
[----:B------:R-:W-:Y:S01]  /*05e0*/  NOP ;  /* 0x0000000000007918 */ /* 0x000fe20000000000 */
[----:B-----5:R-:W-:-:S13]  /*05f0*/  ISETP.NE.AND P0, PT, R6, RZ, PT ;  /* 0x000000ff0600720c */ /* 0x020fda0003f05270 */
[----:B------:R-:W-:Y:S05]  /*0600*/  @P0 BRA `(.L_x_6) ;  /* 0x0000000000580947 */ /* 0x000fea0003800000 */
[----:B-1----:R-:W1:Y:S01]  /*0610*/  S2UR UR5, SR_CgaCtaId ;  /* 0x00000000000579c3 */ /* 0x002e620000008800 */
[----:B------:R-:W-:Y:S01]  /*0620*/  UMOV UR4, 0x400 ;  /* 0x0000040000047882 */ /* 0x000fe20000000000 */
[----:B------:R-:W-:Y:S01]  /*0630*/  UMOV UR6, 0x20 ;  /* 0x0000002000067882 */ /* 0x000fe20000000000 */
[----:B------:R-:W-:Y:S01]  /*0640*/  UMOV UR7, 0x100 ;  /* 0x0000010000077882 */ /* 0x000fe20000000000 */
[----:B------:R-:W-:Y:S01]  /*0650*/  ELECT P0, URZ, PT ;  /* 0x00000000003f782f */ /* 0x000fe20003800000 */
[----:B-1----:R-:W-:Y:S02]  /*0660*/  ULEA UR8, UR5, UR4, 0x18 ;  /* 0x0000000405087291 */ /* 0x002fe4000f8ec03f */
[----:B------:R-:W-:-:S04]  /*0670*/  UIADD3 UR4, -UR6, 0x100000, URZ ;  /* 0x0010000006047890 */ /* 0x000fc8000fffe13f */
[----:B------:R-:W-:Y:S02]  /*0680*/  USHF.L.U32 UR5, UR4, 0xb, URZ ;  /* 0x0000000b04057899 */ /* 0x000fe4000800063f */
[----:B------:R-:W-:Y:S02]  /*0690*/  USHF.L.U32 UR4, UR4, 0x1, URZ ;  /* 0x0000000104047899 */ /* 0x000fe4000800063f */
[----:B------:R-:W-:-:S04]  /*06a0*/  UIADD3 UR6, -UR7, 0x100000, URZ ;  /* 0x0010000007067890 */ /* 0x000fc8000fffe13f */
[----:B------:R-:W-:Y:S02]  /*06b0*/  USHF.L.U32 UR7, UR6, 0xb, URZ ;  /* 0x0000000b06077899 */ /* 0x000fe4000800063f */
[----:B------:R-:W-:Y:S01]  /*06c0*/  USHF.L.U32 UR6, UR6, 0x1, URZ ;  /* 0x0000000106067899 */ /* 0x000fe2000800063f */
[----:B------:R-:W1:Y:S03]  /*06d0*/  FENCE.VIEW.ASYNC.S ;  /* 0x00000000000073c6 */ /* 0x000e660000000000 */
[----:B-1----:R1:W1:Y:S08]  /*06e0*/  SYNCS.EXCH.64 URZ, [UR8+0x40], UR4 ;  /* 0x00004004083f75b2 */ /* 0x0022700008000100 */
[----:B------:R1:W1:Y:S01]  /*06f0*/  SYNCS.EXCH.64 URZ, [UR8+0x60], UR6 ;  /* 0x00006006083f75b2 */ /* 0x0002620008000100 */
[----:B------:R1:W1:Y:S01]  /*0700*/  SYNCS.EXCH.64 URZ, [UR8+0x48], UR4 ;  /* 0x00004804083f75b2 */ /* 0x0002620008000100 */
[----:B------:R1:W1:Y:S01]  /*0710*/  SYNCS.EXCH.64 URZ, [UR8+0x68], UR6 ;  /* 0x00006806083f75b2 */ /* 0x0002620008000100 */
[----:B------:R1:W1:Y:S01]  /*0720*/  SYNCS.EXCH.64 URZ, [UR8+0x50], UR4 ;  /* 0x00005004083f75b2 */ /* 0x0002620008000100 */
[----:B------:R1:W1:Y:S01]  /*0730*/  SYNCS.EXCH.64 URZ, [UR8+0x70], UR6 ;  /* 0x00007006083f75b2 */ /* 0x0002620008000100 */
[----:B------:R1:W1:Y:S01]  /*0740*/  SYNCS.EXCH.64 URZ, [UR8+0x58], UR4 ;  /* 0x00005804083f75b2 */ /* 0x0002620008000100 */
[----:B------:R1:W1:Y:S01]  /*0750*/  SYNCS.EXCH.64 URZ, [UR8+0x78], UR6 ;  /* 0x00007806083f75b2 */ /* 0x0002620008000100 */
[----:B------:R-:W-:Y:S01]  /*0760*/  NOP ;  /* 0x0000000000007918 */ /* 0x000fe20000000000 */
.L_x_6:
[----:B------:R-:W5:Y:S01]  /*0770*/  SHFL.IDX PT, R11, R11, RZ, 0x1f ;  /* 0x00001fff0b0b7589 */ /* 0x000f6200000e0000 */
[----:B-1----:R-:W-:Y:S02]  /*0780*/  ISETP.NE.AND P6, PT, R2, 0x1, PT ;  /* 0x000000010200780c */ /* 0x002fe40003fc5270 */
[----:B------:R-:W-:Y:S01]  /*0790*/  ELECT P0, URZ, PT ;  /* 0x00000000003f782f */ /* 0x000fe20003800000 */
[----:B------:R-:W1:Y:S01]  /*07a0*/  S2UR UR37, SR_CgaCtaId ;  /* 0x00000000002579c3 */ /* 0x000e620000008800 */
[----:B------:R-:W2:Y:S01]  /*07b0*/  S2R R6, SR_CTAID.Y ;  /* 0x0000000000067919 */ /* 0x000ea20000002600 */
[----:B------:R-:W-:Y:S01]  /*07c0*/  P2R R7, PR, RZ, 0x40 ;  /* 0x00000040ff077803 */ /* 0x000fe20000000000 */
[----:B------:R-:W-:Y:S01]  /*07d0*/  UMOV UR4, 0x20 ;  /* 0x0000002000047882 */ /* 0x000fe20000000000 */
[C---:B------:R-:W-:Y:S01]  /*07e0*/  ISETP.NE.AND P3, PT, R0.reuse, RZ, PT ;  /* 0x000000ff0000720c */ /* 0x040fe20003f65270 */
[----:B------:R-:W3:Y:S01]  /*07f0*/  S2R R8, SR_CTAID.X ;  /* 0x0000000000087919 */ /* 0x000ee20000002500 */
[----:B------:R-:W-:Y:S01]  /*0800*/  ISETP.NE.AND P4, PT, R9, RZ, PT ;  /* 0x000000ff0900720c */ /* 0x000fe20003f85270 */
[----:B------:R-:W-:Y:S01]  /*0810*/  NOP ;  /* 0x0000000000007918 */ /* 0x000fe20000000000 */
[----:B------:R-:W-:Y:S01]  /*0820*/  UMOV UR38, 0x1 ;  /* 0x0000000100267882 */ /* 0x000fe20000000000 */
[----:B------:R-:W-:Y:S01]  /*0830*/  BSSY B6, `(.L_x_7) ;  /* 0x0000947000067945 */ /* 0x000fe20003800000 */
[----:B------:R-:W3:Y:S08]  /*0840*/  @P6 LDC R17, c[0x0][0x10] ;  /* 0x00000400ff116b82 */ /* 0x000ef00000000800 */
[----:B------:R-:W4:Y:S01]  /*0850*/  @!P6 LDC R7, c[0x0][0xc] ;  /* 0x00000300ff07eb82 */ /* 0x000f220000000800 */
[----:B-----5:R-:W-:Y:S01]  /*0860*/  ISETP.NE.OR P1, PT, R11, RZ, !P0 ;  /* 0x000000ff0b00720c */ /* 0x020fe20004725670 */
[----:B------:R-:W-:Y:S01]  /*0870*/  @P6 IMAD.MOV.U32 R11, RZ, RZ, RZ ;  /* 0x000000ffff0b6224 */ /* 0x000fe200078e00ff */
[----:B------:R-:W-:-:S04]  /*0880*/  ISETP.EQ.OR P0, PT, R0, 0x3, !P3 ;  /* 0x000000030000780c */ /* 0x000fc80005f02670 */
[----:B------:R-:W-:-:S04]  /*0890*/  ISETP.EQ.AND P0, PT, R9, RZ, P0 ;  /* 0x000000ff0900720c */ /* 0x000fc80000702270 */
[----:B------:R-:W-:Y:S01]  /*08a0*/  SEL R22, RZ, 0x1, !P0 ;  /* 0x00000001ff167807 */ /* 0x000fe20004000000 */
[----:B--2---:R-:W-:Y:S02]  /*08b0*/  @P6 IMAD.MOV.U32 R10, RZ, RZ, R6 ;  /* 0x000000ffff0a6224 */ /* 0x004fe400078e0006 */
[----:B------:R-:W-:Y:S01]  /*08c0*/  VOTEU.ALL UP0, P1 ;  /* 0x00000000003f7886 */ /* 0x000fe20000800000 */
[----:B------:R-:W-:Y:S01]  /*08d0*/  VOTEU.ALL UP1, P1 ;  /* 0x00000000003f7886 */ /* 0x000fe20000820000 */
[----:B---3--:R-:W-:Y:S01]  /*08e0*/  @P6 IMAD.WIDE.U32 R16, R8, R17, R10 ;  /* 0x0000001108106225 */ /* 0x008fe200078e000a */
[----:B------:R-:W-:Y:S02]  /*08f0*/  @P6 MOV R11, RZ ;  /* 0x000000ff000b6202 */ /* 0x000fe40000000f00 */
[----:B------:R-:W-:Y:S01]  /*0900*/  @!UP0 UMOV UR6, 0x400 ;  /* 0x0000040000068882 */ /* 0x000fe20000000000 */
[----:B------:R-:W-:-:S04]  /*0910*/  @!UP0 UIADD3 UR4, -UR4, 0x100000, URZ ;  /* 0x0010000004048890 */ /* 0x000fc8000fffe13f */
[----:B------:R-:W-:Y:S02]  /*0920*/  @!UP0 USHF.L.U32 UR5, UR4, 0xb, URZ ;  /* 0x0000000b04058899 */ /* 0x000fe4000800063f */
[----:B------:R-:W-:Y:S01]  /*0930*/  @!UP0 USHF.L.U32 UR4, UR4, 0x1, URZ ;  /* 0x0000000104048899 */ /* 0x000fe2000800063f */
[----:B------:R-:W-:Y:S01]  /*0940*/  @!P6 IMAD.MOV.U32 R10, RZ, RZ, R6 ;  /* 0x000000ffff0ae224 */ /* 0x000fe200078e0006 */
[----:B-1----:R-:W-:Y:S01]  /*0950*/  @!UP0 ULEA UR8, UR37, UR6, 0x18 ;  /* 0x0000000625088291 */ /* 0x002fe2000f8ec03f */
[----:B------:R-:W-:Y:S01]  /*0960*/  @P6 IMAD.IADD R17, R17, 0x1, R11 ;  /* 0x0000000111116824 */ /* 0x000fe200078e020b */
[----:B------:R-:W-:Y:S01]  /*0970*/  VOTEU.ALL UP0, P1 ;  /* 0x00000000003f7886 */ /* 0x000fe20000800000 */
[----:B------:R-:W-:Y:S01]  /*0980*/  ULDC UR6, c[0x0][0xc] ;  /* 0x0000030000067ab9 */ /* 0x000fe20000000800 */
[----:B------:R-:W-:Y:S01]  /*0990*/  ULDC UR7, c[0x0][0x10] ;  /* 0x0000040000077ab9 */ /* 0x000fe20000000800 */
[----:B------:R-:W-:Y:S01]  /*09a0*/  IADD3 R11, R9, -0x1, RZ ;  /* 0xffffffff090b7810 */ /* 0x000fe20007ffe0ff */
[----:B------:R-:W-:Y:S01]  /*09b0*/  IMAD.MOV.U32 R9, RZ, RZ, RZ ;  /* 0x000000ffff097224 */ /* 0x000fe200078e00ff */
[----:B------:R-:W-:-:S02]  /*09c0*/  ISETP.EQ.AND P1, PT, R0, 0x2, !P4 ;  /* 0x000000020000780c */ /* 0x000fc40006722270 */
[----:B------:R-:W-:Y:S01]  /*09d0*/  ISETP.GE.U32.AND P5, PT, R11, 0x2, PT ;  /* 0x000000020b00780c */ /* 0x000fe20003fa6070 */
[----:B----4-:R-:W-:Y:S01]  /*09e0*/  @!P6 IMAD.WIDE.U32 R6, R7, R10, R8 ;  /* 0x0000000a0706e225 */ /* 0x010fe200078e0008 */
[----:B------:R-:W-:Y:S01]  /*09f0*/  SEL R19, RZ, 0x1, !P1 ;  /* 0x00000001ff137807 */ /* 0x000fe20004800000 */
[----:B------:R-:W1:Y:S02]  /*0a00*/  FENCE.VIEW.ASYNC.S ;  /* 0x00000000000073c6 */ /* 0x000e640000000000 */
[----:B-1----:R-:W1:Y:S01]  /*0a10*/  @!UP0 SYNCS.EXCH.64 URZ, [UR8+0x80], UR4 ;  /* 0x00008004083f85b2 */ /* 0x002e620008000100 */
[----:B------:R-:W-:Y:S01]  /*0a20*/  SEL R22, R22, 0x2, P5 ;  /* 0x0000000216167807 */ /* 0x000fe20002800000 */
[----:B------:R-:W-:Y:S01]  /*0a30*/  @!P6 IMAD.MOV.U32 R16, RZ, RZ, R6 ;  /* 0x000000ffff10e224 */ /* 0x000fe200078e0006 */
[----:B------:R-:W-:Y:S02]  /*0a40*/  @!P6 MOV R17, R7 ;  /* 0x000000070011e202 */ /* 0x000fe40000000f00 */
[----:B------:R-:W-:Y:S01]  /*0a50*/  SEL R19, R19, 0x2, P5 ;  /* 0x0000000213137807 */ /* 0x000fe20002800000 */
[----:B------:R2:W1:Y:S01]  /*0a60*/  @!UP1 SYNCS.EXCH.64 URZ, [UR8+0x88], UR4 ;  /* 0x00008804083f95b2 */ /* 0x0004620008000100 */
[----:B------:R-:W-:Y:S01]  /*0a70*/  NOP ;  /* 0x0000000000007918 */ /* 0x000fe20000000000 */
[----:B--2---:R-:W-:-:S03]  /*0a80*/  UIMAD.WIDE.U32 UR4, UR6, UR7, URZ ;  /* 0x00000007060472a5 */ /* 0x004fc6000f8e003f */
[----:B------:R-:W-:Y:S02]  /*0a90*/  ULDC UR6, c[0x0][0x14] ;  /* 0x0000050000067ab9 */ /* 0x000fe40000000800 */
[----:B------:R-:W-:Y:S02]  /*0aa0*/  UIMAD.WIDE.U32 UR46, UR4, UR6, URZ ;  /* 0x00000006042e72a5 */ /* 0x000fe4000f8e003f */
[----:B------:R-:W-:-:S04]  /*0ab0*/  UIMAD UR39, UR5, UR6, URZ ;  /* 0x00000006052772a4 */ /* 0x000fc8000f8e023f */
[----:B------:R-:W-:Y:S01]  /*0ac0*/  UIADD3 UR39, UR47, UR39, URZ ;  /* 0x000000272f277290 */ /* 0x000fe2000fffe03f */
[----:B-1----:R-:W-:Y:S06]  /*0ad0*/  BAR.SYNC.DEFER_BLOCKING 0x0 ;  /* 0x0000000000007b1d */ /* 0x002fec0000010000 */
[----:B------:R-:W-:Y:S05]  /*0ae0*/  @!P4 BRA `(.L_x_8) ;  /* 0x0000006000e8c947 */ /* 0x000fea0003800000 */
[----:B------:R-:W-:-:S13]  /*0af0*/  ISETP.GT.U32.AND P0, PT, R11, 0x1, PT ;  /* 0x000000010b00780c */ /* 0x000fda0003f04070 */
[----:B------:R-:W-:Y:S05]  /*0b00*/  @P0 BRA `(.L_x_9) ;  /* 0x0000009000640947 */ /* 0x000fea0003800000 */
[----:B------:R-:W-:Y:S01]  /*0b10*/  ULDC.64 UR4, c[0x0][0x8f8] ;  /* 0x00023e0000047ab9 */ /* 0x000fe20000000a00 */
[----:B------:R-:W-:Y:S01]  /*0b20*/  UMOV UR43, 0xffffffff ;  /* 0xffffffff002b7882 */ /* 0x000fe20000000000 */
[----:B------:R-:W-:Y:S01]  /*0b30*/  ISETP.GE.U32.AND P0, PT, R16, UR4, PT ;  /* 0x0000000410007c0c */ /* 0x000fe2000bf06070 */
[----:B------:R-:W-:Y:S01]  /*0b40*/  IMAD.MOV.U32 R154, RZ, RZ, -0x1 ;  /* 0xffffffffff9a7424 */ /* 0x000fe200078e00ff */
[----:B------:R-:W-:Y:S01]  /*0b50*/  PRMT R152, RZ, 0x7610, R152 ;  /* 0x00007610ff987816 */ /* 0x000fe20000000098 */
[----:B------:R-:W-:Y:S01]  /*0b60*/  IMAD.MOV.U32 R153, RZ, RZ, -0x1 ;  /* 0xffffffffff997424 */ /* 0x000fe200078e00ff */
[----:B------:R-:W-:Y:S02]  /*0b70*/  ISETP.GE.U32.AND.EX P0, PT, R17, UR5, PT, P0 ;  /* 0x0000000511007c0c */ /* 0x000fe4000bf06100 */
[----:B------:R-:W-:-:S11]  /*0b80*/  PRMT R0, RZ, 0x7610, R0 ;  /* 0x00007610ff007816 */ /* 0x000fd60000000000 */
[----:B------:R-:W-:Y:S05]  /*0b90*/  @P0 BRA `(.L_x_10) ;  /* 0x0000000400580947 */ /* 0x000fea0003800000 */
[----:B------:R-:W1:Y:S01]  /*0ba0*/  LDC.64 R14, c[0x0][0x8d0] ;  /* 0x00023400ff0e7b82 */ /* 0x000e620000000a00 */
[----:B------:R-:W-:Y:S01]  /*0bb0*/  MOV R4, R16 ;  /* 0x0000001000047202 */ /* 0x000fe20000000f00 */
[----:B------:R-:W-:-:S06]  /*0bc0*/  IMAD.MOV.U32 R5, RZ, RZ, R17 ;  /* 0x000000ffff057224 */ /* 0x000fcc00078e0011 */
[----:B------:R-:W2:Y:S08]  /*0bd0*/  LDC R0, c[0x0][0x8d8] ;  /* 0x00023600ff007b82 */ /* 0x000eb00000000800 */
[----:B------:R-:W3:Y:S01]  /*0be0*/  LDC.64 R20, c[0x0][0x8c8] ;  /* 0x00023200ff147b82 */ /* 0x000ee20000000a00 */
[----:B-1----:R-:W-:-:S04]  /*0bf0*/  ISETP.NE.U32.AND P0, PT, R14, RZ, PT ;  /* 0x000000ff0e00720c */ /* 0x002fc80003f05070 */
[----:B------:R-:W-:-:S13]  /*0c00*/  ISETP.NE.AND.EX P0, PT, R15, RZ, PT, P0 ;  /* 0x000000ff0f00720c */ /* 0x000fda0003f05300 */
[----:B--23--:R-:W-:Y:S05]  /*0c10*/  @!P0 BRA `(.L_x_11) ;  /* 0x0000000000288947 */ /* 0x00cfea0003800000 */
[----:B------:R-:W1:Y:S02]  /*0c20*/  LDC R3, c[0x0][0x8dc] ;  /* 0x00023700ff037b82 */ /* 0x000e640000000800 */
[----:B-1----:R-:W-:-:S05]  /*0c30*/  IADD3 R3, P0, R16, R3, RZ ;  /* 0x0000000310037210 */ /* 0x002fca0007f1e0ff */
[----:B------:R-:W-:-:S04]  /*0c40*/  IMAD.X R11, RZ, RZ, R17, P0 ;  /* 0x000000ffff0b7224 */ /* 0x000fc800000e0611 */
[----:B------:R-:W-:-:S04]  /*0c50*/  IMAD.WIDE.U32 R4, R11, R14, RZ ;  /* 0x0000000e0b047225 */ /* 0x000fc800078e00ff */
[----:B------:R-:W-:-:S04]  /*0c60*/  IMAD.WIDE.U32 R6, P0, R3, R15, R4 ;  /* 0x0000000f03067225 */ /* 0x000fc80007800004 */
[----:B------:R-:W-:Y:S01]  /*0c70*/  IMAD.WIDE.U32 R4, R3, R14, RZ ;  /* 0x0000000e03047225 */ /* 0x000fe200078e00ff */
[----:B------:R-:W-:-:S03]  /*0c80*/  IADD3.X R13, RZ, RZ, RZ, P0, !PT ;  /* 0x000000ffff0d7210 */ /* 0x000fc600007fe4ff */
[----:B------:R-:W-:Y:S01]  /*0c90*/  IMAD.MOV.U32 R12, RZ, RZ, R7 ;  /* 0x000000ffff0c7224 */ /* 0x000fe200078e0007 */
[----:B------:R-:W-:-:S05]  /*0ca0*/  IADD3 RZ, P0, R5, R6, RZ ;  /* 0x0000000605ff7210 */ /* 0x000fca0007f1e0ff */
[----:B------:R-:W-:-:S08]  /*0cb0*/  IMAD.WIDE.U32.X R4, R11, R15, R12, P0 ;  /* 0x0000000f0b047225 */ /* 0x000fd000000e040c */
.L_x_11:
[-CC-:B------:R-:W-:Y:S01]  /*0cc0*/  SHF.R.U64 R27, R4, R0.reuse, R5.reuse ;  /* 0x00000000041b7219 */ /* 0x180fe20000001205 */
[----:B------:R-:W1:Y:S01]  /*0cd0*/  LDC.64 R24, c[0x0][0x8e8] ;  /* 0x00023a00ff187b82 */ /* 0x000e620000000a00 */
[----:B------:R-:W-:Y:S01]  /*0ce0*/  SHF.R.U32.HI R0, RZ, R0, R5 ;  /* 0x00000000ff007219 */ /* 0x000fe20000011605 */
[----:B------:R-:W-:Y:S01]  /*0cf0*/  ULDC UR4, c[0x0][0x150] ;  /* 0x0000540000047ab9 */ /* 0x000fe20000000800 */
[----:B------:R-:W-:-:S05]  /*0d00*/  IADD3 R3, P0, RZ, -R27, RZ ;  /* 0x8000001bff037210 */ /* 0x000fca0007f1e0ff */
[----:B------:R-:W-:Y:S01]  /*0d10*/  IMAD.X R5, RZ, RZ, ~R0, P0 ;  /* 0x000000ffff057224 */ /* 0x000fe200000e0e00 */
[----:B------:R-:W2:Y:S03]  /*0d20*/  LDC R6, c[0x0][0x8c0] ;  /* 0x00023000ff067b82 */ /* 0x000ea60000000800 */
[-C--:B------:R-:W-:Y:S02]  /*0d30*/  IMAD R0, R5, R20.reuse, RZ ;  /* 0x0000001405007224 */ /* 0x080fe400078e02ff */
[----:B------:R-:W-:-:S03]  /*0d40*/  IMAD.WIDE.U32 R4, R3, R20, R16 ;  /* 0x0000001403047225 */ /* 0x000fc600078e0010 */
[----:B------:R-:W3:Y:S01]  /*0d50*/  LDC R14, c[0x0][0x8b0] ;  /* 0x00022c00ff0e7b82 */ /* 0x000ee20000000800 */
[----:B------:R-:W-:Y:S01]  /*0d60*/  IMAD R3, R3, R21, R0 ;  /* 0x0000001503037224 */ /* 0x000fe200078e0200 */
[----:B------:R-:W-:-:S04]  /*0d70*/  I2FP.F32.U32 R0, R8 ;  /* 0x0000000800007245 */ /* 0x000fc80000201000 */
[----:B------:R-:W-:Y:S01]  /*0d80*/  IADD3 R5, R5, R3, RZ ;  /* 0x0000000305057210 */ /* 0x000fe20007ffe0ff */
[----:B------:R-:W-:Y:S01]  /*0d90*/  FMUL R0, R0, UR4 ;  /* 0x0000000400007c20 */ /* 0x000fe20008400000 */
[----:B------:R-:W4:Y:S01]  /*0da0*/  LDC R3, c[0x0][0x144] ;  /* 0x00005100ff037b82 */ /* 0x000f220000000800 */
[----:B-1----:R-:W-:Y:S01]  /*0db0*/  ISETP.NE.U32.AND P0, PT, R24, RZ, PT ;  /* 0x000000ff1800720c */ /* 0x002fe20003f05070 */
[----:B------:R-:W-:-:S03]  /*0dc0*/  ULDC UR4, c[0x0][0x154] ;  /* 0x0000550000047ab9 */ /* 0x000fc60000000800 */
[----:B------:R-:W1:Y:S01]  /*0dd0*/  F2I.U32.TRUNC.NTZ R0, R0 ;  /* 0x0000000000007305 */ /* 0x000e62000020f000 */
[----:B------:R-:W-:Y:S02]  /*0de0*/  ISETP.NE.AND.EX P0, PT, R25, RZ, PT, P0 ;  /* 0x000000ff1900720c */ /* 0x000fe40003f05300 */
[----:B------:R-:W4:Y:S01]  /*0df0*/  LDC R13, c[0x0][0x148] ;  /* 0x00005200ff0d7b82 */ /* 0x000f220000000800 */
[-CC-:B--2---:R-:W-:Y:S02]  /*0e00*/  SHF.R.U64 R12, R4, R6.reuse, R5.reuse ;  /* 0x00000006040c7219 */ /* 0x184fe40000001205 */
[----:B------:R-:W-:Y:S01]  /*0e10*/  SHF.R.U32.HI R5, RZ, R6, R5 ;  /* 0x00000006ff057219 */ /* 0x000fe20000011605 */
[----:B------:R-:W-:Y:S01]  /*0e20*/  IMAD.MOV.U32 R6, RZ, RZ, -0x1 ;  /* 0xffffffffff067424 */ /* 0x000fe200078e00ff */
[----:B------:R-:W-:-:S03]  /*0e30*/  I2FP.F32.U32 R4, R10 ;  /* 0x0000000a00047245 */ /* 0x000fc60000201000 */
[----:B------:R-:W2:Y:S01]  /*0e40*/  LDC R20, c[0x0][0x8a8] ;  /* 0x00022a00ff147b82 */ /* 0x000ea20000000800 */
[-CC-:B---3--:R-:W-:Y:S01]  /*0e50*/  SHF.R.U64 R28, R12, R14.reuse, R5.reuse ;  /* 0x0000000e0c1c7219 */ /* 0x188fe20000001205 */
[----:B------:R-:W-:Y:S01]  /*0e60*/  FMUL R4, R4, UR4 ;  /* 0x0000000404047c20 */ /* 0x000fe20008400000 */
[----:B------:R-:W-:Y:S01]  /*0e70*/  SHF.R.U32.HI R5, RZ, R14, R5 ;  /* 0x0000000eff057219 */ /* 0x000fe20000011605 */
[----:B-1----:R-:W-:Y:S01]  /*0e80*/  IMAD.MOV R0, RZ, RZ, -R0 ;  /* 0x000000ffff007224 */ /* 0x002fe200078e0a00 */
[----:B------:R-:W-:Y:S01]  /*0e90*/  ULDC UR4, c[0x0][0x900] ;  /* 0x0002400000047ab9 */ /* 0x000fe20000000800 */
[----:B------:R1:W3:Y:S01]  /*0ea0*/  F2I.U32.TRUNC.NTZ R11, R4 ;  /* 0x00000004000b7305 */ /* 0x0002e2000020f000 */
[--C-:B------:R-:W-:Y:S01]  /*0eb0*/  SHF.R.U64 R14, R28, UR4, R5.reuse ;  /* 0x000000041c0e7c19 */ /* 0x100fe20008001205 */
[----:B------:R-:W2:Y:S01]  /*0ec0*/  LDC R21, c[0x0][0x8f0] ;  /* 0x00023c00ff157b82 */ /* 0x000ea20000000800 */
[----:B----4-:R-:W-:Y:S01]  /*0ed0*/  IMAD R0, R3, R0, R8 ;  /* 0x0000000003007224 */ /* 0x010fe200078e0208 */
[----:B------:R-:W-:-:S02]  /*0ee0*/  SHF.R.U32.HI R5, RZ, UR4, R5 ;  /* 0x00000004ff057c19 */ /* 0x000fc40008011605 */
[----:B------:R-:W-:Y:S02]  /*0ef0*/  SHF.L.U32 R3, R6, UR4, RZ ;  /* 0x0000000406037c19 */ /* 0x000fe400080006ff */
[----:B-1----:R-:W-:Y:S02]  /*0f00*/  MOV R4, R14 ;  /* 0x0000000e00047202 */ /* 0x002fe40000000f00 */
[----:B------:R-:W1:Y:S08]  /*0f10*/  LDC R23, c[0x0][0x8e0] ;  /* 0x00023800ff177b82 */ /* 0x000e700000000800 */
[----:B------:R-:W4:Y:S01]  /*0f20*/  LDC R26, c[0x0][0x8b8] ;  /* 0x00022e00ff1a7b82 */ /* 0x000f220000000800 */
[----:B---3--:R-:W-:Y:S05]  /*0f30*/  @!P0 BRA `(.L_x_12) ;  /* 0x0000000000288947 */ /* 0x008fea0003800000 */
[----:B------:R-:W3:Y:S02]  /*0f40*/  LDC R9, c[0x0][0x8f4] ;  /* 0x00023d00ff097b82 */ /* 0x000ee40000000800 */
[----:B---3--:R-:W-:-:S05]  /*0f50*/  IADD3 R9, P0, R14, R9, RZ ;  /* 0x000000090e097210 */ /* 0x008fca0007f1e0ff */
[----:B------:R-:W-:-:S04]  /*0f60*/  IMAD.X R15, RZ, RZ, R5, P0 ;  /* 0x000000ffff0f7224 */ /* 0x000fc800000e0605 */
[----:B------:R-:W-:-:S04]  /*0f70*/  IMAD.WIDE.U32 R4, R15, R24, RZ ;  /* 0x000000180f047225 */ /* 0x000fc800078e00ff */
[----:B------:R-:W-:-:S04]  /*0f80*/  IMAD.WIDE.U32 R6, P0, R9, R25, R4 ;  /* 0x0000001909067225 */ /* 0x000fc80007800004 */
[----:B------:R-:W-:Y:S01]  /*0f90*/  IMAD.WIDE.U32 R4, R9, R24, RZ ;  /* 0x0000001809047225 */ /* 0x000fe200078e00ff */
[----:B------:R-:W-:-:S03]  /*0fa0*/  MOV R8, R7 ;  /* 0x0000000700087202 */ /* 0x000fc60000000f00 */
[----:B------:R-:W-:Y:S01]  /*0fb0*/  IMAD.X R9, RZ, RZ, RZ, P0 ;  /* 0x000000ffff097224 */ /* 0x000fe200000e06ff */
[----:B------:R-:W-:-:S05]  /*0fc0*/  IADD3 RZ, P0, R5, R6, RZ ;  /* 0x0000000605ff7210 */ /* 0x000fca0007f1e0ff */
[----:B------:R-:W-:-:S08]  /*0fd0*/  IMAD.WIDE.U32.X R4, R15, R25, R8, P0 ;  /* 0x000000190f047225 */ /* 0x000fd000000e0408 */
.L_x_12:
[----:B------:R-:W-:Y:S01]  /*0fe0*/  LOP3.LUT R3, RZ, R3, RZ, 0x33, !PT ;  /* 0x00000003ff037212 */ /* 0x000fe200078e33ff */
[----:B------:R-:W-:Y:S01]  /*0ff0*/  USHF.L.U32 UR4, UR38, UR4, URZ ;  /* 0x0000000426047299 */ /* 0x000fe2000800063f */
[----:B--2---:R-:W-:Y:S01]  /*1000*/  SHF.R.U64 R4, R4, R21, R5 ;  /* 0x0000001504047219 */ /* 0x004fe20000001205 */
[----:B------:R-:W-:Y:S01]  /*1010*/  VIADD R5, R20, 0xffffffff ;  /* 0xffffffff14057836 */ /* 0x000fe20000000000 */
[----:B------:R-:W-:Y:S01]  /*1020*/  LOP3.LUT R3, R28, R3, RZ, 0xc0, !PT ;  /* 0x000000031c037212 */ /* 0x000fe200078ec0ff */
[----:B------:R-:W-:Y:S01]  /*1030*/  IMAD.MOV R11, RZ, RZ, -R11 ;  /* 0x000000ffff0b7224 */ /* 0x000fe200078e0a0b */
[----:B------:R-:W-:Y:S02]  /*1040*/  IADD3 R6, -R4, RZ, RZ ;  /* 0x000000ff04067210 */ /* 0x000fe40007ffe1ff */
[----:B------:R-:W-:Y:S01]  /*1050*/  LOP3.LUT R5, R12, R5, RZ, 0xc0, !PT ;  /* 0x000000050c057212 */ /* 0x000fe200078ec0ff */
[----:B------:R-:W-:Y:S01]  /*1060*/  IMAD R7, R4, UR4, R3 ;  /* 0x0000000404077c24 */ /* 0x000fe2000f8e0203 */
[----:B------:R-:W-:Y:S01]  /*1070*/  R2UR UR43, R27 ;  /* 0x000000001b2b72ca */ /* 0x000fe200000e0000 */
[----:B------:R-:W-:-:S02]  /*1080*/  @P6 IMAD R0, R13, R11, R10 ;  /* 0x0000000b0d006224 */ /* 0x000fc400078e020a */
[----:B-1----:R-:W-:Y:S02]  /*1090*/  IMAD R3, R6, R23, R14 ;  /* 0x0000001706037224 */ /* 0x002fe400078e020e */
[----:B----4-:R-:W-:Y:S02]  /*10a0*/  IMAD R0, R7, R26, R0 ;  /* 0x0000001a07007224 */ /* 0x010fe400078e0200 */
[----:B------:R-:W-:Y:S02]  /*10b0*/  IMAD R3, R3, R20, R5 ;  /* 0x0000001403037224 */ /* 0x000fe400078e0205 */
[----:B------:R-:W-:-:S03]  /*10c0*/  IMAD.MOV.U32 R4, RZ, RZ, 0x1 ;  /* 0x00000001ff047424 */ /* 0x000fc600078e00ff */
[----:B------:R-:W-:Y:S02]  /*10d0*/  SEL R153, R3, R0, !P6 ;  /* 0x0000000003997207 */ /* 0x000fe40007000000 */
[----:B------:R-:W-:Y:S02]  /*10e0*/  SEL R154, R0, R3, !P6 ;  /* 0x00000003009a7207 */ /* 0x000fe40007000000 */
[----:B------:R-:W-:-:S07]  /*10f0*/  PRMT R0, R4, 0x7610, R0 ;  /* 0x0000761004007816 */ /* 0x000fce0000000000 */
.L_x_10:
[----:B------:R-:W-:-:S08]  /*1100*/  NOP ;  /* 0x0000000000007918 */ /* 0x000fd00000000000 */
[----:B------:R-:W1:Y:S02]  /*1110*/  USETMAXREG.TRY_ALLOC.CTAPOOL UP0, 0xe8 ;  /* 0x000000e8000079c8 */ /* 0x000e640008000600 */
[----:B-1----:R-:W-:-:S13]  /*1120*/  PLOP3.LUT P0, PT, PT, PT, UP0, 0x80, 0x0 ;  /* 0x000000000000781c */ /* 0x002fda0003f0f008 */
[----:B------:R-:W-:Y:S05]  /*1130*/  @!P0 BRA `(.L_x_10) ;  /* 0xfffffffc00f08947 */ /* 0x000fea000383ffff */
[----:B------:R-:W-:Y:S02]  /*1140*/  ULDC.64 UR4, c[0x0][0x590] ;  /* 0x0001640000047ab9 */ /* 0x000fe40000000a00 */
[----:B------:R-:W-:Y:S01]  /*1150*/  IMAD.U32 R166, RZ, RZ, UR4 ;  /* 0x00000004ffa67e24 */ /* 0x000fe2000f8e00ff */
[----:B------:R-:W-:-:S04]  /*1160*/  MOV R165, UR5 ;  /* 0x0000000500a57c02 */ /* 0x000fc80008000f00 */
[----:B------:R-:W-:-:S04]  /*1170*/  ISETP.NE.U32.AND P0, PT, R166, RZ, PT ;  /* 0x000000ffa600720c */ /* 0x000fc80003f05070 */
[----:B------:R-:W-:-:S13]  /*1180*/  ISETP.NE.AND.EX P0, PT, R165, RZ, PT, P0 ;  /* 0x000000ffa500720c */ /* 0x000fda0003f05300 */
[----:B------:R-:W-:Y:S05]  /*1190*/  @P0 BRA `(.L_x_13) ;  /* 0x00000000002c0947 */ /* 0x000fea0003800000 */
[----:B------:R-:W-:Y:S02]  /*11a0*/  ULDC.64 UR4, c[0x0][0x588] ;  /* 0x0001620000047ab9 */ /* 0x000fe40000000a00 */
[----:B------:R-:W-:-:S04]  /*11b0*/  ISETP.NE.U32.AND P0, PT, RZ, UR4, PT ;  /* 0x00000004ff007c0c */ /* 0x000fc8000bf05070 */
[----:B------:R-:W-:-:S13]  /*11c0*/  ISETP.NE.AND.EX P0, PT, RZ, UR5, PT, P0 ;  /* 0x00000005ff007c0c */ /* 0x000fda000bf05300 */
[----:B------:R-:W-:Y:S05]  /*11d0*/  @!P0 BRA `(.L_x_14) ;  /* 0x0000000000108947 */ /* 0x000fea0003800000 */
[----:B------:R-:W1:Y:S02]  /*11e0*/  LDC.64 R4, c[0x0][0x588] ;  /* 0x00016200ff047b82 */ /* 0x000e640000000a00 */
[----:B-1----:R1:W5:Y:S01]  /*11f0*/  LDG.E R155, desc[UR48][R4.64] ;  /* 0x00000030049b7981 */ /* 0x002362000c1e1900 */
[----:B------:R-:W-:Y:S01]  /*1200*/  IMAD.MOV.U32 R152, RZ, RZ, 0x1 ;  /* 0x00000001ff987424 */ /* 0x000fe200078e00ff */
[----:B------:R-:W-:Y:S06]  /*1210*/  BRA `(.L_x_13) ;  /* 0x00000000000c7947 */ /* 0x000fec0003800000 */
.L_x_14:
[----:B------:R-:W-:Y:S01]  /*1220*/  ULDC UR4, c[0x0][0x580] ;  /* 0x0001600000047ab9 */ /* 0x000fe20000000800 */
[----:B------:R-:W-:Y:S01]  /*1230*/  IMAD.MOV.U32 R152, RZ, RZ, 0x1 ;  /* 0x00000001ff987424 */ /* 0x000fe200078e00ff */
[----:B------:R-:W-:-:S07]  /*1240*/  MOV R155, UR4 ;  /* 0x00000004009b7c02 */ /* 0x000fce0008000f00 */
.L_x_13:
[----:B------:R-:W-:Y:S02]  /*1250*/  ULDC.64 UR4, c[0x0][0x5b0] ;  /* 0x00016c0000047ab9 */ /* 0x000fe40000000a00 */
[----:B------:R-:W-:-:S04]  /*1260*/  ISETP.NE.U32.AND P0, PT, RZ, UR4, PT ;  /* 0x00000004ff007c0c */ /* 0x000fc8000bf05070 */
[----:B------:R-:W-:-:S13]  /*1270*/  ISETP.NE.AND.EX P0, PT, RZ, UR5, PT, P0 ;  /* 0x00000005ff007c0c */ /* 0x000fda000bf05300 */
[----:B------:R-:W-:Y:S05]  /*1280*/  @P0 BRA `(.L_x_15) ;  /* 0x0000000000240947 */ /* 0x000fea0003800000 */
[----:B------:R-:W-:Y:S02]  /*1290*/  ULDC.64 UR4, c[0x0][0x5a8] ;  /* 0x00016a0000047ab9 */ /* 0x000fe40000000a00 */
[----:B------:R-:W-:-:S04]  /*12a0*/  ISETP.NE.U32.AND P0, PT, RZ, UR4, PT ;  /* 0x00000004ff007c0c */ /* 0x000fc8000bf05070 */
[----:B------:R-:W-:-:S13]  /*12b0*/  ISETP.NE.AND.EX P0, PT, RZ, UR5, PT, P0 ;  /* 0x00000005ff007c0c */ /* 0x000fda000bf05300 */
[----:B------:R-:W-:Y:S05]  /*12c0*/  @!P0 BRA `(.L_x_16) ;  /* 0x00000000000c8947 */ /* 0x000fea0003800000 */
[----:B-1----:R-:W1:Y:S02]  /*12d0*/  LDC.64 R4, c[0x0][0x5a8] ;  /* 0x00016a00ff047b82 */ /* 0x002e640000000a00 */
[----:B-1----:R2:W5:Y:S01]  /*12e0*/  LDG.E R157, desc[UR48][R4.64] ;  /* 0x00000030049d7981 */ /* 0x002562000c1e1900 */
[----:B------:R-:W-:Y:S05]  /*12f0*/  BRA `(.L_x_15) ;  /* 0x0000000000087947 */ /* 0x000fea0003800000 */
.L_x_16:
[----:B------:R-:W-:Y:S02]  /*1300*/  ULDC UR4, c[0x0][0x5a0] ;  /* 0x0001680000047ab9 */ /* 0x000fe40000000800 */
[----:B------:R-:W-:-:S07]  /*1310*/  IMAD.U32 R157, RZ, RZ, UR4 ;  /* 0x00000004ff9d7e24 */ /* 0x000fce000f8e00ff */
.L_x_15:
[----:B------:R-:W-:Y:S01]  /*1320*/  LOP3.LUT P1, RZ, R0, 0xff, RZ, 0xc0, !PT ;  /* 0x000000ff00ff7812 */ /* 0x000fe2000782c0ff */
[----:B------:R-:W-:Y:S01]  /*1330*/  UMOV UR36, URZ ;  /* 0x0000003f00247c82 */ /* 0x000fe20008000000 */
[----:B------:R-:W-:-:S11]  /*1340*/  PLOP3.LUT P0, PT, PT, PT, PT, 0x80, 0x0 ;  /* 0x000000000000781c */ /* 0x000fd60003f0f070 */
[----:B------:R-:W-:Y:S05]  /*1350*/  @!P1 BRA `(.L_x_17) ;  /* 0x0000005800309947 */ /* 0x000fea0003800000 */
[----:B------:R-:W-:Y:S01]  /*1360*/  ULDC UR4, c[0x0][0x28c] ;  /* 0x0000a30000047ab9 */ /* 0x000fe20000000800 */
[----:B------:R-:W-:Y:S01]  /*1370*/  IMAD.MOV.U32 R156, RZ, RZ, 0x10 ;  /* 0x00000010ff9c7424 */ /* 0x000fe200078e00ff */
[----:B------:R-:W-:Y:S01]  /*1380*/  UIADD3 UR4, UR4, 0x3f, URZ ;  /* 0x0000003f04047890 */ /* 0x000fe2000fffe03f */
[----:B------:R-:W-:Y:S01]  /*1390*/  LOP3.LUT P0, RZ, R18, 0x4, RZ, 0xc0, !PT ;  /* 0x0000000412ff7812 */ /* 0x000fe2000780c0ff */
[----:B-----5:R-:W-:Y:S01]  /*13a0*/  IMAD.MOV.U32 R161, RZ, RZ, R155 ;  /* 0x000000ffffa17224 */ /* 0x020fe200078e009b */
[----:B------:R-:W-:Y:S01]  /*13b0*/  LOP3.LUT R163, R22, 0x1, RZ, 0xfc, !PT ;  /* 0x0000000116a37812 */ /* 0x000fe200078efcff */
[----:B------:R-:W-:Y:S01]  /*13c0*/  USHF.R.S32.HI UR5, URZ, 0x1f, UR4 ;  /* 0x0000001f3f057899 */ /* 0x000fe20008011404 */
[----:B------:R-:W-:Y:S01]  /*13d0*/  LOP3.LUT R164, R19, 0x1, RZ, 0xfc, !PT ;  /* 0x0000000113a47812 */ /* 0x000fe200078efcff */
[----:B------:R-:W-:Y:S01]  /*13e0*/  ULDC.64 UR54, c[0x0][0x198] ;  /* 0x0000660000367ab9 */ /* 0x000fe20000000a00 */
[C---:B------:R-:W-:Y:S01]  /*13f0*/  PRMT R158, R152.reuse, 0x7610, R158 ;  /* 0x00007610989e7816 */ /* 0x040fe2000000009e */
[----:B------:R-:W-:Y:S01]  /*1400*/  ULEA.HI UR5, UR5, UR4, URZ, 0x6 ;  /* 0x0000000405057291 */ /* 0x000fe2000f8f303f */
[----:B------:R-:W-:Y:S01]  /*1410*/  MOV R160, R155 ;  /* 0x0000009b00a07202 */ /* 0x000fe20000000f00 */
[----:B------:R-:W-:Y:S01]  /*1420*/  UMOV UR44, URZ ;  /* 0x0000003f002c7c82 */ /* 0x000fe20008000000 */
[----:B------:R-:W-:Y:S01]  /*1430*/  PRMT R159, R152, 0x7610, R159 ;  /* 0x00007610989f7816 */ /* 0x000fe2000000009f */
[----:B------:R-:W-:Y:S01]  /*1440*/  UMOV UR45, URZ ;  /* 0x0000003f002d7c82 */ /* 0x000fe20008000000 */
[----:B------:R-:W-:Y:S01]  /*1450*/  SEL R156, R156, 0xfffffff0, !P0 ;  /* 0xfffffff09c9c7807 */ /* 0x000fe20004000000 */
[----:B------:R-:W-:Y:S01]  /*1460*/  USHF.R.S32.HI UR51, URZ, 0x6, UR5 ;  /* 0x000000063f337899 */ /* 0x000fe20008011405 */
[----:B------:R-:W-:Y:S01]  /*1470*/  UMOV UR50, URZ ;  /* 0x0000003f00327c82 */ /* 0x000fe20008000000 */
[----:B------:R-:W-:-:S10]  /*1480*/  UMOV UR36, URZ ;  /* 0x0000003f00247c82 */ /* 0x000fd40008000000 */
.L_x_130:
[----:B------:R-:W-:Y:S01]  /*1490*/  LOP3.LUT R0, R18, 0x80, RZ, 0xc0, !PT ;  /* 0x0000008012007812 */ /* 0x000fe200078ec0ff */
[----:B------:R-:W3:Y:S01]  /*14a0*/  S2UR UR52, SR_CgaCtaId ;  /* 0x00000000003479c3 */ /* 0x000ee20000008800 */
[----:B------:R-:W-:Y:S02]  /*14b0*/  UMOV UR53, 0x400 ;  /* 0x0000040000357882 */ /* 0x000fe40000000000 */
[----:B------:R-:W-:-:S06]  /*14c0*/  SHF.R.U32.HI R0, RZ, 0x7, R0 ;  /* 0x00000007ff007819 */ /* 0x000fcc0000011600 */
[----:B------:R-:W4:Y:S01]  /*14d0*/  SHFL.IDX PT, R0, R0, RZ, 0x1f ;  /* 0x00001fff00007589 */ /* 0x000f2200000e0000 */
[----:B---3--:R-:W-:Y:S01]  /*14e0*/  ULEA UR53, UR52, UR53, 0x18 ;  /* 0x0000003534357291 */ /* 0x008fe2000f8ec03f */
[----:B----4-:R-:W-:-:S13]  /*14f0*/  R2UR UR4, R0 ;  /* 0x00000000000472ca */ /* 0x010fda00000e0000 */
[----:B------:R-:W-:-:S04]  /*1500*/  ULEA.HI UR5, UR4, UR4, URZ, 0x1 ;  /* 0x0000000404057291 */ /* 0x000fc8000f8f083f */
[----:B------:R-:W-:-:S04]  /*1510*/  ULOP3.LUT UR5, UR5, 0x7fffe, URZ, 0xc0, !UPT ;  /* 0x0007fffe05057892 */ /* 0x000fc8000f8ec03f */
[----:B------:R-:W-:-:S03]  /*1520*/  UIADD3 UR5, UR4, -UR5, URZ ;  /* 0x8000000504057290 */ /* 0x000fc6000fffe03f */
[----:B------:R-:W-:Y:S01]  /*1530*/  ULDC UR4, c[0x0][0x28c] ;  /* 0x0000a30000047ab9 */ /* 0x000fe20000000800 */
[----:B------:R-:W-:Y:S01]  /*1540*/  ULEA UR5, UR5, UR53, 0xd ;  /* 0x0000003505057291 */ /* 0x000fe2000f8e683f */
[----:B------:R-:W-:-:S03]  /*1550*/  ISETP.LT.AND P0, PT, RZ, UR4, PT ;  /* 0x00000004ff007c0c */ /* 0x000fc6000bf01270 */
[----:B------:R-:W-:-:S04]  /*1560*/  UIADD3 UR5, UR5, 0x8400, URZ ;  /* 0x0000840005057890 */ /* 0x000fc8000fffe03f */
[----:B------:R-:W-:-:S04]  /*1570*/  USHF.R.U32.HI UR5, URZ, 0x4, UR5 ;  /* 0x000000043f057899 */ /* 0x000fc80008011605 */
[----:B------:R-:W-:Y:S02]  /*1580*/  ULOP3.LUT UR40, UR5, 0x3fff, URZ, 0xc0, !UPT ;  /* 0x00003fff05287892 */ /* 0x000fe4000f8ec03f */
[----:B-1----:R-:W-:Y:S10]  /*1590*/  @P0 BRA `(.L_x_18) ;  /* 0x0000000000400947 */ /* 0x002ff40003800000 */
[----:B------:R-:W-:Y:S01]  /*15a0*/  MOV R0, 0x0 ;  /* 0x0000000000007802 */ /* 0x000fe20000000f00 */
[----:B------:R-:W-:Y:S01]  /*15b0*/  ULDC.64 UR4, c[0x4][0x70] ;  /* 0x01001c0000047ab9 */ /* 0x000fe20000000a00 */
[----:B------:R-:W-:Y:S01]  /*15c0*/  ULDC.64 UR6, c[0x4][0x8] ;  /* 0x0100020000067ab9 */ /* 0x000fe20000000a00 */
[----:B-12---:R-:W-:Y:S01]  /*15d0*/  IMAD.U32 R4, RZ, RZ, UR4 ;  /* 0x00000004ff047e24 */ /* 0x006fe2000f8e00ff */
[----:B------:R1:W2:Y:S01]  /*15e0*/  LDC.64 R14, c[0x4][R0] ;  /* 0x01000000000e7b82 */ /* 0x0002a20000000a00 */
[----:B------:R-:W-:Y:S01]  /*15f0*/  MOV R5, UR5 ;  /* 0x0000000500057c02 */ /* 0x000fe20008000f00 */
[----:B------:R-:W-:Y:S01]  /*1600*/  ULDC.64 UR4, c[0x4][0x78] ;  /* 0x01001e0000047ab9 */ /* 0x000fe20000000a00 */
[----:B------:R-:W-:Y:S01]  /*1610*/  MOV R10, UR6 ;  /* 0x00000006000a7c02 */ /* 0x000fe20008000f00 */
[----:B------:R-:W-:Y:S01]  /*1620*/  IMAD.U32 R6, RZ, RZ, UR4 ;  /* 0x00000004ff067e24 */ /* 0x000fe2000f8e00ff */
[----:B------:R-:W-:Y:S01]  /*1630*/  MOV R12, 0x1 ;  /* 0x00000001000c7802 */ /* 0x000fe20000000f00 */
[----:B------:R-:W-:-:S02]  /*1640*/  IMAD.U32 R7, RZ, RZ, UR5 ;  /* 0x00000005ff077e24 */ /* 0x000fc4000f8e00ff */
[----:B------:R-:W-:Y:S02]  /*1650*/  IMAD.U32 R11, RZ, RZ, UR7 ;  /* 0x00000007ff0b7e24 */ /* 0x000fe4000f8e00ff */
[----:B------:R-:W-:Y:S02]  /*1660*/  IMAD.MOV.U32 R8, RZ, RZ, 0x1e1 ;  /* 0x000001e1ff087424 */ /* 0x000fe400078e00ff */
[----:B-1----:R-:W-:-:S07]  /*1670*/  IMAD.MOV.U32 R13, RZ, RZ, RZ ;  /* 0x000000ffff0d7224 */ /* 0x002fce00078e00ff */
[----:B------:R-:W-:-:S07]  /*1680*/  LEPC R20, `(.L_x_18) ;  /* 0x000000001014794e */ /* 0x000fce0000000000 */
[----:B--2---:R-:W-:Y:S05]  /*1690*/  CALL.ABS.NOINC R14 ;  /* 0x000000000e007343 */ /* 0x004fea0003c00000 */
.L_x_18:
[----:B------:R-:W-:-:S13]  /*16a0*/  ISETP.NE.AND P0, PT, R163, 0x3, PT ;  /* 0x00000003a300780c */ /* 0x000fda0003f05270 */
[----:B------:R-:W-:Y:S05]  /*16b0*/  @!P0 BRA `(.L_x_19) ;  /* 0x0000000000048947 */ /* 0x000fea0003800000 */
[----:B------:R-:W-:Y:S01]  /*16c0*/  BPT.TRAP 0x1 ;  /* 0x000000040000795c */ /* 0x000fe20000300000 */
.L_x_19:
[----:B------:R-:W-:Y:S01]  /*16d0*/  IMAD.U32 R3, RZ, RZ, UR50 ;  /* 0x00000032ff037e24 */ /* 0x000fe2000f8e00ff */
[----:B------:R-:W-:-:S04]  /*16e0*/  MOV R0, UR45 ;  /* 0x0000002d00007c02 */ /* 0x000fc80008000f00 */
[----:B------:R-:W-:Y:S02]  /*16f0*/  LEA R3, R3, UR53, 0x3 ;  /* 0x0000003503037c11 */ /* 0x000fe4000f8e18ff */
[----:B------:R-:W-:-:S04]  /*1700*/  SHF.L.U32 R0, R0, 0x1f, RZ ;  /* 0x0000001f00007819 */ /* 0x000fc800000006ff */
[----:B------:R3:W4:Y:S01]  /*1710*/  SYNCS.PHASECHK.TRANS64.TRYWAIT P1, [R3+URZ], R0 ;  /* 0x00000000030075a7 */ /* 0x000722000802017f */
[----:B------:R-:W-:Y:S05]  /*1720*/  @!P0 BRA `(.L_x_20) ;  /* 0x0000000000048947 */ /* 0x000fea0003800000 */
[----:B------:R-:W-:Y:S01]  /*1730*/  BPT.TRAP 0x1 ;  /* 0x000000040000795c */ /* 0x000fe20000300000 */
.L_x_20:
[----:B----4-:R-:W-:Y:S05]  /*1740*/  @P1 BRA `(.L_x_21) ;  /* 0x0000000000081947 */ /* 0x010fea0003800000 */
[----:B------:R-:W4:Y:S02]  /*1750*/  SYNCS.PHASECHK.TRANS64.TRYWAIT P1, [R3+URZ], R0 ;  /* 0x00000000030075a7 */ /* 0x000f24000802017f */
[----:B----4-:R-:W-:Y:S05]  /*1760*/  @!P1 BRA `(.L_x_22) ;  /* 0x0000008400549947 */ /* 0x010fea0003800000 */
.L_x_21:
[----:B------:R-:W-:-:S04]  /*1770*/  UISETP.LT.AND UP0, UPT, UR51, 0x1, UPT ;  /* 0x000000013300788c */ /* 0x000fc8000bf01270 */
[----:B------:R-:W-:-:S06]  /*1780*/  USEL UR4, UR51, 0x1, UP0 ;  /* 0x0000000133047887 */ /* 0x000fcc0008000000 */
[----:B---34-:R-:W-:Y:S01]  /*1790*/  IMAD.U32 R0, RZ, RZ, UR4 ;  /* 0x00000004ff007e24 */ /* 0x018fe2000f8e00ff */
[----:B------:R-:W-:Y:S05]  /*17a0*/  WARPSYNC.ALL ;  /* 0x0000000000007948 */ /* 0x000fea0003800000 */
[----:B------:R-:W-:-:S04]  /*17b0*/  IADD3 R0, -R0, UR51, RZ ;  /* 0x0000003300007c10 */ /* 0x000fc8000fffe1ff */
[----:B------:R-:W-:Y:S01]  /*17c0*/  ISETP.GE.AND P1, PT, R0, 0x1, PT ;  /* 0x000000010000780c */ /* 0x000fe20003f26270 */
[----:B------:R-:W-:Y:S01]  /*17d0*/  UIADD3 UR4, UR53, 0x18400, URZ ;  /* 0x0001840035047890 */ /* 0x000fe2000fffe03f */
[----:B------:R-:W-:Y:S01]  /*17e0*/  WARPGROUP.ARRIVE ;  /* 0x00000000000079c5 */ /* 0x000fe20000000000 */
[----:B------:R-:W-:Y:S02]  /*17f0*/  ULOP3.LUT UR8, UR40, 0x10000, URZ, 0xfc, !UPT ;  /* 0x0001000028087892 */ /* 0x000fe4000f8efc3f */
[----:B------:R-:W-:Y:S02]  /*1800*/  USHF.R.U32.HI UR4, URZ, 0x4, UR4 ;  /* 0x000000043f047899 */ /* 0x000fe40008011604 */
[----:B------:R-:W-:Y:S02]  /*1810*/  ULEA UR10, UR50, UR8, 0xa ;  /* 0x00000008320a7291 */ /* 0x000fe4000f8e503f */
[----:B------:R-:W-:Y:S01]  /*1820*/  ULOP3.LUT UR4, UR4, 0x3fff, URZ, 0xc0, !UPT ;  /* 0x00003fff04047892 */ /* 0x000fe2000f8ec03f */
[----:B------:R-:W-:Y:S01]  /*1830*/  UMOV UR5, 0x40000040 ;  /* 0x4000004000057882 */ /* 0x000fe20000000000 */
[----:B------:R-:W-:-:S02]  /*1840*/  UMOV UR7, 0x40000040 ;  /* 0x4000004000077882 */ /* 0x000fc40000000000 */
[----:B------:R-:W-:-:S03]  /*1850*/  ULOP3.LUT UR9, UR4, 0x10000, URZ, 0xfc, !UPT ;  /* 0x0001000004097892 */ /* 0x000fc6000f8efc3f */
[----:B------:R-:W-:Y:S01]  /*1860*/  UMOV UR4, UR10 ;  /* 0x0000000a00047c82 */ /* 0x000fe20008000000 */
[----:B------:R-:W-:-:S07]  /*1870*/  ULEA UR11, UR50, UR9, 0xb ;  /* 0x00000009320b7291 */ /* 0x000fce000f8e583f */
[----:B------:R-:W-:Y:S02]  /*1880*/  UMOV UR6, UR11 ;  /* 0x0000000b00067c82 */ /* 0x000fe40008000000 */
[----:B------:R-:W-:Y:S01]  /*1890*/  HGMMA.64x256x16.F32 R24, gdesc[UR4], RZ, !UPT, gsb0 ;  /* 0x03e00000041879f0 */ /* 0x000fe2000c0008ff */
[----:B------:R-:W-:Y:S02]  /*18a0*/  UIADD3 UR4, UR10, 0x2, URZ ;  /* 0x000000020a047890 */ /* 0x000fe4000fffe03f */
[----:B------:R-:W-:Y:S01]  /*18b0*/  UIADD3 UR6, UR11, 0x2, URZ ;  /* 0x000000020b067890 */ /* 0x000fe2000fffe03f */
[----:B------:R-:W-:Y:S01]  /*18c0*/  UMOV UR5, 0x40000040 ;  /* 0x4000004000057882 */ /* 0x000fe20000000000 */
[----:B------:R-:W-:Y:S01]  /*18d0*/  UMOV UR7, 0x40000040 ;  /* 0x4000004000077882 */ /* 0x000fe20000000000 */
[----:B------:R-:W-:Y:S02]  /*18e0*/  WARPGROUP.DEPBAR.LE gsb0, 0x0 ;  /* 0x00008000000079c5 */ /* 0x000fe40000010000 */
[----:B------:R-:W-:-:S15]  /*18f0*/  WARPGROUP.ARRIVE ;  /* 0x00000000000079c5 */ /* 0x000fde0000000000 */
[----:B------:R-:W-:-:S05]  /*1900*/  NOP ;  /* 0x0000000000007918 */ /* 0x000fca0000000000 */
[----:B------:R-:W-:Y:S01]  /*1910*/  HGMMA.64x256x16.F32 R24, gdesc[UR4], R24, gsb0 ;  /* 0x03e00000041879f0 */ /* 0x000fe20008000818 */
        /* <DEDUP_REMOVED lines=15> */
[----:B------:R-:W-:Y:S03]  /*1a10*/  HGMMA.64x256x16.F32 R24, gdesc[UR4], R24, gsb0 ;  /* 0x03e00000041879f0 */ /* 0x000fe60008000818 */
[----:B------:R-:W-:Y:S02]  /*1a20*/  WARPGROUP.DEPBAR.LE gsb0, 0x0 ;  /* 0x00008000000079c5 */ /* 0x000fe40000010000 */
[----:B------:R-:W-:Y:S05]  /*1a30*/  @!P1 BRA `(.L_x_23) ;  /* 0x0000000400189947 */ /* 0x000fea0003800000 */
[----:B------:R-:W-:Y:S02]  /*1a40*/  UIADD3 UR4, UR50, 0x1, URZ ;  /* 0x0000000132047890 */ /* 0x000fe4000fffe03f */
[----:B------:R-:W-:Y:S02]  /*1a50*/  UMOV UR11, UR50 ;  /* 0x00000032000b7c82 */ /* 0x000fe40008000000 */
[----:B------:R-:W-:-:S04]  /*1a60*/  UISETP.NE.AND UP0, UPT, UR4, 0x4, UPT ;  /* 0x000000040400788c */ /* 0x000fc8000bf05270 */
[----:B------:R-:W-:Y:S02]  /*1a70*/  USEL UR5, URZ, 0x1, UP0 ;  /* 0x000000013f057887 */ /* 0x000fe40008000000 */
[----:B------:R-:W-:Y:S02]  /*1a80*/  USEL UR10, UR4, URZ, UP0 ;  /* 0x0000003f040a7287 */ /* 0x000fe40008000000 */
[----:B------:R-:W-:-:S06]  /*1a90*/  ULOP3.LUT UR5, UR45, UR5, URZ, 0x3c, !UPT ;  /* 0x000000052d057292 */ /* 0x000fcc000f8e3c3f */
[----:B-12---:R-:W-:-:S07]  /*1aa0*/  IMAD.U32 R5, RZ, RZ, UR5 ;  /* 0x00000005ff057e24 */ /* 0x006fce000f8e00ff */
.L_x_30:
[----:B-12---:R-:W-:Y:S05]  /*1ab0*/  @!P0 BRA `(.L_x_24) ;  /* 0x0000000000048947 */ /* 0x006fea0003800000 */
[----:B------:R-:W-:Y:S01]  /*1ac0*/  BPT.TRAP 0x1 ;  /* 0x000000040000795c */ /* 0x000fe20000300000 */
.L_x_24:
[----:B------:R-:W-:Y:S01]  /*1ad0*/  ULEA UR4, UR10, UR53, 0x3 ;  /* 0x000000350a047291 */ /* 0x000fe2000f8e183f */
[----:B------:R-:W-:-:S08]  /*1ae0*/  SHF.L.U32 R3, R5, 0x1f, RZ ;  /* 0x0000001f05037819 */ /* 0x000fd000000006ff */
[----:B------:R1:W2:Y:S01]  /*1af0*/  SYNCS.PHASECHK.TRANS64.TRYWAIT P1, [UR4], R3 ;  /* 0x00000003ff0075a7 */ /* 0x0002a20008020144 */
[----:B------:R-:W-:Y:S05]  /*1b00*/  @!P0 BRA `(.L_x_25) ;  /* 0x0000000000048947 */ /* 0x000fea0003800000 */
[----:B------:R-:W-:Y:S01]  /*1b10*/  BPT.TRAP 0x1 ;  /* 0x000000040000795c */ /* 0x000fe20000300000 */
.L_x_25:
[----:B--2---:R-:W-:Y:S05]  /*1b20*/  @P1 BRA `(.L_x_26) ;  /* 0x0000000000081947 */ /* 0x004fea0003800000 */
[----:B------:R-:W2:Y:S02]  /*1b30*/  SYNCS.PHASECHK.TRANS64.TRYWAIT P1, [UR4], R3 ;  /* 0x00000003ff0075a7 */ /* 0x000ea40008020144 */
[----:B--2---:R-:W-:Y:S05]  /*1b40*/  @!P1 BRA `(.L_x_27) ;  /* 0x0000008000709947 */ /* 0x004fea0003800000 */
.L_x_26:
[----:B------:R-:W-:Y:S01]  /*1b50*/  ULEA UR12, UR10, UR8, 0xa ;  /* 0x000000080a0c7291 */ /* 0x000fe2000f8e503f */
[----:B------:R-:W-:Y:S01]  /*1b60*/  WARPGROUP.ARRIVE ;  /* 0x00000000000079c5 */ /* 0x000fe20000000000 */
[----:B------:R-:W-:Y:S01]  /*1b70*/  ULEA UR13, UR10, UR9, 0xb ;  /* 0x000000090a0d7291 */ /* 0x000fe2000f8e583f */
[----:B------:R-:W-:Y:S01]  /*1b80*/  UMOV UR5, 0x40000040 ;  /* 0x4000004000057882 */ /* 0x000fe20000000000 */
[----:B------:R-:W-:-:S03]  /*1b90*/  UMOV UR7, 0x40000040 ;  /* 0x4000004000077882 */ /* 0x000fc60000000000 */
[----:B------:R-:W-:Y:S02]  /*1ba0*/  UMOV UR4, UR12 ;  /* 0x0000000c00047c82 */ /* 0x000fe40008000000 */
[----:B------:R-:W-:Y:S02]  /*1bb0*/  UMOV UR6, UR13 ;  /* 0x0000000d00067c82 */ /* 0x000fe40008000000 */
[----:B------:R-:W-:Y:S01]  /*1bc0*/  HGMMA.64x256x16.F32 R24, gdesc[UR4], R24, gsb0 ;  /* 0x03e00000041879f0 */ /* 0x000fe20008000818 */
[----:B------:R-:W-:Y:S02]  /*1bd0*/  UIADD3 UR4, UR12, 0x2, URZ ;  /* 0x000000020c047890 */ /* 0x000fe4000fffe03f */
[----:B------:R-:W-:Y:S01]  /*1be0*/  UIADD3 UR6, UR13, 0x2, URZ ;  /* 0x000000020d067890 */ /* 0x000fe2000fffe03f */
[----:B------:R-:W-:Y:S01]  /*1bf0*/  UMOV UR5, 0x40000040 ;  /* 0x4000004000057882 */ /* 0x000fe20000000000 */
[----:B------:R-:W-:Y:S01]  /*1c00*/  UMOV UR7, 0x40000040 ;  /* 0x4000004000077882 */ /* 0x000fe20000000000 */
[----:B------:R-:W-:-:S02]  /*1c10*/  WARPGROUP.DEPBAR.LE gsb0, 0x0 ;  /* 0x00008000000079c5 */ /* 0x000fc40000010000 */
        /* <DEDUP_REMOVED lines=21> */
[----:B------:R-:W-:Y:S01]  /*1d70*/  BPT.TRAP 0x1 ;  /* 0x000000040000795c */ /* 0x000fe20000300000 */
.L_x_28:
[----:B------:R-:W-:Y:S01]  /*1d80*/  ULEA UR4, UR11, UR53, 0x3 ;  /* 0x000000350b047291 */ /* 0x000fe2000f8e183f */
[----:B------:R-:W-:-:S03]  /*1d90*/  ISETP.GT.U32.AND P1, PT, R22, 0x1, PT ;  /* 0x000000011600780c */ /* 0x000fc60003f24070 */
[----:B------:R-:W-:-:S04]  /*1da0*/  UIADD3 UR4, UR4, 0x20, URZ ;  /* 0x0000002004047890 */ /* 0x000fc8000fffe03f */
[----:B------:R-:W-:-:S09]  /*1db0*/  UPRMT UR4, URZ, 0x654, UR4 ;  /* 0x000006543f047896 */ /* 0x000fd20008000004 */
[----:B------:R-:W-:Y:S01]  /*1dc0*/  SYNCS.ARRIVE.TRANS64.RED.A1T0 RZ, [UR4], RZ ;  /* 0x000000ffffff79a7 */ /* 0x000fe20008100404 */
[----:B------:R-:W-:Y:S05]  /*1dd0*/  @P1 BRA `(.L_x_29) ;  /* 0x0000000000041947 */ /* 0x000fea0003800000 */
[----:B------:R-:W-:Y:S01]  /*1de0*/  BPT.TRAP 0x1 ;  /* 0x000000040000795c */ /* 0x000fe20000300000 */
.L_x_29:
[----:B------:R-:W-:Y:S01]  /*1df0*/  UIADD3 UR10, UR10, 0x1, URZ ;  /* 0x000000010a0a7890 */ /* 0x000fe2000fffe03f */
[C---:B------:R-:W-:Y:S01]  /*1e00*/  ISETP.GT.AND P1, PT, R0.reuse, 0x1, PT ;  /* 0x000000010000780c */ /* 0x040fe20003f24270 */
[----:B------:R-:W-:Y:S01]  /*1e10*/  UIADD3 UR11, UR11, 0x1, URZ ;  /* 0x000000010b0b7890 */ /* 0x000fe2000fffe03f */
[----:B------:R-:W-:Y:S01]  /*1e20*/  IADD3 R0, R0, -0x1, RZ ;  /* 0xffffffff00007810 */ /* 0x000fe20007ffe0ff */
[----:B------:R-:W-:Y:S02]  /*1e30*/  UISETP.NE.AND UP0, UPT, UR10, 0x4, UPT ;  /* 0x000000040a00788c */ /* 0x000fe4000bf05270 */
[----:B------:R-:W-:Y:S02]  /*1e40*/  UISETP.NE.AND UP1, UPT, UR11, 0x4, UPT ;  /* 0x000000040b00788c */ /* 0x000fe4000bf25270 */
[----:B------:R-:W-:Y:S02]  /*1e50*/  USEL UR4, URZ, 0x1, UP0 ;  /* 0x000000013f047887 */ /* 0x000fe40008000000 */
[----:B------:R-:W-:-:S02]  /*1e60*/  USEL UR10, UR10, URZ, UP0 ;  /* 0x0000003f0a0a7287 */ /* 0x000fc40008000000 */
[----:B------:R-:W-:Y:S02]  /*1e70*/  USEL UR11, UR11, URZ, UP1 ;  /* 0x0000003f0b0b7287 */ /* 0x000fe40008800000 */
[----:B------:R-:W-:Y:S01]  /*1e80*/  LOP3.LUT R5, R5, UR4, RZ, 0x3c, !PT ;  /* 0x0000000405057c12 */ /* 0x000fe2000f8e3cff */
[----:B------:R-:W-:Y:S09]  /*1e90*/  @P1 BRA `(.L_x_30) ;  /* 0xfffffffc00041947 */ /* 0x000ff2000383ffff */
.L_x_23:
[----:B------:R-:W3:Y:S02]  /*1ea0*/  LDC R0, c[0x0][0x28c] ;  /* 0x0000a300ff007b82 */ /* 0x000ee40000000800 */
[----:B---3--:R-:W-:-:S13]  /*1eb0*/  ISETP.GE.AND P1, PT, R0, 0x1, PT ;  /* 0x000000010000780c */ /* 0x008fda0003f26270 */
[----:B------:R-:W-:Y:S05]  /*1ec0*/  @!P1 BRA `(.L_x_31) ;  /* 0x0000000000349947 */ /* 0x000fea0003800000 */
[----:B------:R-:W-:Y:S05]  /*1ed0*/  @!P0 BRA `(.L_x_32) ;  /* 0x0000000000048947 */ /* 0x000fea0003800000 */
[----:B------:R-:W-:Y:S01]  /*1ee0*/  BPT.TRAP 0x1 ;  /* 0x000000040000795c */ /* 0x000fe20000300000 */
.L_x_32:
[----:B------:R-:W-:Y:S01]  /*1ef0*/  UISETP.LT.AND UP0, UPT, UR51, 0x1, UPT ;  /* 0x000000013300788c */ /* 0x000fe2000bf01270 */
[----:B------:R-:W-:-:S03]  /*1f00*/  ISETP.GT.U32.AND P0, PT, R22, 0x1, PT ;  /* 0x000000011600780c */ /* 0x000fc60003f04070 */
[----:B------:R-:W-:-:S04]  /*1f10*/  USEL UR4, UR51, 0x1, UP0 ;  /* 0x0000000133047887 */ /* 0x000fc80008000000 */
[----:B------:R-:W-:-:S04]  /*1f20*/  UIADD3 UR4, UR50, UR51, -UR4 ;  /* 0x0000003332047290 */ /* 0x000fc8000fffe804 */
[----:B------:R-:W-:-:S04]  /*1f30*/  USHF.L.U32 UR4, UR4, 0x3, URZ ;  /* 0x0000000304047899 */ /* 0x000fc8000800063f */
[----:B------:R-:W-:-:S04]  /*1f40*/  ULOP3.LUT UR4, UR4, 0x18, URZ, 0xc0, !UPT ;  /* 0x0000001804047892 */ /* 0x000fc8000f8ec03f */
[----:B------:R-:W-:-:S04]  /*1f50*/  UIADD3 UR4, UR53, 0x20, UR4 ;  /* 0x0000002035047890 */ /* 0x000fc8000fffe004 */
[----:B------:R-:W-:-:S09]  /*1f60*/  UPRMT UR4, URZ, 0x654, UR4 ;  /* 0x000006543f047896 */ /* 0x000fd20008000004 */
[----:B------:R-:W-:Y:S01]  /*1f70*/  SYNCS.ARRIVE.TRANS64.RED.A1T0 RZ, [UR4], RZ ;  /* 0x000000ffffff79a7 */ /* 0x000fe20008100404 */
[----:B------:R-:W-:Y:S05]  /*1f80*/  @P0 BRA `(.L_x_31) ;  /* 0x0000000000040947 */ /* 0x000fea0003800000 */
[----:B------:R-:W-:Y:S01]  /*1f90*/  BPT.TRAP 0x1 ;  /* 0x000000040000795c */ /* 0x000fe20000300000 */
.L_x_31:
[----:B------:R-:W-:Y:S01]  /*1fa0*/  UIADD3 UR4, UR53, 0x200, URZ ;  /* 0x0000020035047890 */ /* 0x000fe2000fffe03f */
[----:B------:R-:W-:Y:S02]  /*1fb0*/  R2UR UR42, R154 ;  /* 0x000000009a2a72ca */ /* 0x000fe400000e0000 */
[----:B------:R-:W-:Y:S01]  /*1fc0*/  R2UR UR41, R153 ;  /* 0x00000000992972ca */ /* 0x000fe200000e0000 */
[----:B------:R-:W-:-:S06]  /*1fd0*/  ULOP3.LUT UP0, URZ, UR4, 0x1bf, URZ, 0xc0, !UPT ;  /* 0x000001bf043f7892 */ /* 0x000fcc000f80c03f */
[----:B------:R-:W-:-:S04]  /*1fe0*/  PLOP3.LUT P0, PT, PT, PT, UP0, 0x80, 0x0 ;  /* 0x000000000000781c */ /* 0x000fc80003f0f008 */
[----:B------:R-:W-:Y:S02]  /*1ff0*/  USHF.L.U32 UR42, UR42, 0x7, URZ ;  /* 0x000000072a2a7899 */ /* 0x000fe4000800063f */
[----:B------:R-:W-:-:S07]  /*2000*/  USHF.L.U32 UR41, UR41, 0x8, URZ ;  /* 0x0000000829297899 */ /* 0x000fce000800063f */
[----:B------:R-:W-:Y:S05]  /*2010*/  @!P0 BRA `(.L_x_33) ;  /* 0x00000000007c8947 */ /* 0x000fea0003800000 */
[----:B------:R-:W-:Y:S01]  /*2020*/  MOV R23, 0x0 ;  /* 0x0000000000177802 */ /* 0x000fe20000000f00 */
[----:B------:R-:W-:Y:S01]  /*2030*/  ULDC.64 UR4, c[0x4][0x80] ;  /* 0x0100200000047ab9 */ /* 0x000fe20000000a00 */
[----:B------:R-:W-:Y:S01]  /*2040*/  ULDC.64 UR6, c[0x4][0x10] ;  /* 0x0100040000067ab9 */ /* 0x000fe20000000a00 */
[----:B-12---:R-:W-:Y:S01]  /*2050*/  IMAD.U32 R4, RZ, RZ, UR4 ;  /* 0x00000004ff047e24 */ /* 0x006fe2000f8e00ff */
[----:B------:R1:W2:Y:S01]  /*2060*/  LDC.64 R14, c[0x4][R23] ;  /* 0x01000000170e7b82 */ /* 0x0002a20000000a00 */
[----:B------:R-:W-:Y:S01]  /*2070*/  IMAD.U32 R5, RZ, RZ, UR5 ;  /* 0x00000005ff057e24 */ /* 0x000fe2000f8e00ff */
[----:B------:R-:W-:Y:S01]  /*2080*/  ULDC.64 UR4, c[0x4][0x88] ;  /* 0x0100220000047ab9 */ /* 0x000fe20000000a00 */
[----:B------:R-:W-:Y:S01]  /*2090*/  IMAD.U32 R10, RZ, RZ, UR6 ;  /* 0x00000006ff0a7e24 */ /* 0x000fe2000f8e00ff */
[----:B------:R-:W-:Y:S01]  /*20a0*/  MOV R6, UR4 ;  /* 0x0000000400067c02 */ /* 0x000fe20008000f00 */
[----:B------:R-:W-:Y:S01]  /*20b0*/  IMAD.U32 R7, RZ, RZ, UR5 ;  /* 0x00000005ff077e24 */ /* 0x000fe2000f8e00ff */
[----:B------:R-:W-:Y:S01]  /*20c0*/  MOV R11, UR7 ;  /* 0x00000007000b7c02 */ /* 0x000fe20008000f00 */
[----:B------:R-:W-:Y:S01]  /*20d0*/  IMAD.MOV.U32 R8, RZ, RZ, 0x70 ;  /* 0x00000070ff087424 */ /* 0x000fe200078e00ff */
[----:B------:R-:W-:Y:S01]  /*20e0*/  MOV R13, RZ ;  /* 0x000000ff000d7202 */ /* 0x000fe20000000f00 */
[----:B-1----:R-:W-:-:S07]  /*20f0*/  IMAD.MOV.U32 R12, RZ, RZ, 0x1 ;  /* 0x00000001ff0c7424 */ /* 0x002fce00078e00ff */
[----:B------:R-:W-:-:S07]  /*2100*/  LEPC R20, `(.L_x_34) ;  /* 0x000000001014794e */ /* 0x000fce0000000000 */
[----:B--2---:R-:W-:Y:S05]  /*2110*/  CALL.ABS.NOINC R14 ;  /* 0x000000000e007343 */ /* 0x004fea0003c00000 */
.L_x_34:
[----:B------:R1:W2:Y:S01]  /*2120*/  LDC.64 R14, c[0x4][R23] ;  /* 0x01000000170e7b82 */ /* 0x0002a20000000a00 */
[----:B------:R-:W-:Y:S01]  /*2130*/  ULDC.64 UR4, c[0x4][0x80] ;  /* 0x0100200000047ab9 */ /* 0x000fe20000000a00 */
[----:B------:R-:W-:Y:S01]  /*2140*/  ULDC.64 UR6, c[0x4][0x10] ;  /* 0x0100040000067ab9 */ /* 0x000fe20000000a00 */
[----:B------:R-:W-:Y:S01]  /*2150*/  IMAD.U32 R4, RZ, RZ, UR4 ;  /* 0x00000004ff047e24 */ /* 0x000fe2000f8e00ff */
[----:B------:R-:W-:Y:S01]  /*2160*/  MOV R11, UR7 ;  /* 0x00000007000b7c02 */ /* 0x000fe20008000f00 */
[----:B------:R-:W-:Y:S01]  /*2170*/  IMAD.U32 R5, RZ, RZ, UR5 ;  /* 0x00000005ff057e24 */ /* 0x000fe2000f8e00ff */
[----:B------:R-:W-:Y:S01]  /*2180*/  ULDC.64 UR4, c[0x4][0x88] ;  /* 0x0100220000047ab9 */ /* 0x000fe20000000a00 */
[----:B------:R-:W-:Y:S01]  /*2190*/  IMAD.U32 R10, RZ, RZ, UR6 ;  /* 0x00000006ff0a7e24 */ /* 0x000fe2000f8e00ff */
[----:B------:R-:W-:Y:S01]  /*21a0*/  MOV R6, UR4 ;  /* 0x0000000400067c02 */ /* 0x000fe20008000f00 */
[----:B------:R-:W-:Y:S01]  /*21b0*/  IMAD.U32 R7, RZ, RZ, UR5 ;  /* 0x00000005ff077e24 */ /* 0x000fe2000f8e00ff */
[----:B------:R-:W-:Y:S01]  /*21c0*/  MOV R13, RZ ;  /* 0x000000ff000d7202 */ /* 0x000fe20000000f00 */
[----:B------:R-:W-:-:S02]  /*21d0*/  IMAD.MOV.U32 R8, RZ, RZ, 0x70 ;  /* 0x00000070ff087424 */ /* 0x000fc400078e00ff */
[----:B-1----:R-:W-:-:S07]  /*21e0*/  IMAD.MOV.U32 R12, RZ, RZ, 0x1 ;  /* 0x00000001ff0c7424 */ /* 0x002fce00078e00ff */
[----:B------:R-:W-:-:S07]  /*21f0*/  LEPC R20, `(.L_x_33) ;  /* 0x000000001014794e */ /* 0x000fce0000000000 */
[----:B--2---:R-:W-:Y:S05]  /*2200*/  CALL.ABS.NOINC R14 ;  /* 0x000000000e007343 */ /* 0x004fea0003c00000 */
.L_x_33:
[----:B-12---:R-:W1:Y:S01]  /*2210*/  LDC R4, c[0x0][0x288] ;  /* 0x0000a200ff047b82 */ /* 0x006e620000000800 */
[----:B------:R-:W-:Y:S01]  /*2220*/  ULDC.64 UR4, c[0x0][0x590] ;  /* 0x0001640000047ab9 */ /* 0x000fe20000000a00 */
[----:B------:R-:W-:Y:S01]  /*2230*/  SHF.R.U32.HI R0, RZ, 0x2, R18 ;  /* 0x00000002ff007819 */ /* 0x000fe20000011612 */
[----:B------:R-:W-:Y:S01]  /*2240*/  IMAD.U32 R166, RZ, RZ, UR4 ;  /* 0x00000004ffa67e24 */ /* 0x000fe2000f8e00ff */
[C---:B------:R-:W-:Y:S01]  /*2250*/  LOP3.LUT R6, R18.reuse, 0xe0, RZ, 0xc0, !PT ;  /* 0x000000e012067812 */ /* 0x040fe200078ec0ff */
[----:B------:R-:W-:Y:S01]  /*2260*/  IMAD.U32 R165, RZ, RZ, UR5 ;  /* 0x00000005ffa57e24 */ /* 0x000fe2000f8e00ff */
[----:B------:R-:W-:Y:S01]  /*2270*/  LOP3.LUT R3, R18, 0x3, RZ, 0xc0, !PT ;  /* 0x0000000312037812 */ /* 0x000fe200078ec0ff */
[----:B------:R-:W-:Y:S01]  /*2280*/  ULDC UR4, c[0x0][0x284] ;  /* 0x0000a10000047ab9 */ /* 0x000fe20000000800 */
[----:B------:R-:W-:Y:S02]  /*2290*/  ISETP.NE.U32.AND P0, PT, R166, RZ, PT ;  /* 0x000000ffa600720c */ /* 0x000fe40003f05070 */
[----:B------:R-:W-:-:S02]  /*22a0*/  LOP3.LUT R7, R0, 0x7, RZ, 0xc0, !PT ;  /* 0x0000000700077812 */ /* 0x000fc400078ec0ff */
[----:B------:R-:W-:Y:S02]  /*22b0*/  ISETP.NE.AND.EX P0, PT, R165, RZ, PT, P0 ;  /* 0x000000ffa500720c */ /* 0x000fe40003f05300 */
[----:B------:R-:W-:Y:S01]  /*22c0*/  SHF.R.U32.HI R0, RZ, 0x1, R6 ;  /* 0x00000001ff007819 */ /* 0x000fe20000011606 */
[----:B-1----:R-:W-:-:S03]  /*22d0*/  IMAD R4, R3, -0x2, R4 ;  /* 0xfffffffe03047824 */ /* 0x002fc600078e0204 */
[----:B------:R-:W-:Y:S01]  /*22e0*/  IADD3 R3, -R0, UR4, -R7 ;  /* 0x0000000400037c10 */ /* 0x000fe2000fffe907 */
[----:B------:R-:W-:-:S04]  /*22f0*/  IMAD R153, R153, -0x100, R4 ;  /* 0xffffff0099997824 */ /* 0x000fc800078e0204 */
[----:B------:R-:W-:Y:S02]  /*2300*/  IMAD R9, R154, -0x80, R3 ;  /* 0xffffff809a097824 */ /* 0x000fe400078e0203 */
[----:B------:R-:W-:Y:S05]  /*2310*/  @!P0 BRA `(.L_x_35) ;  /* 0x0000000000548947 */ /* 0x000fea0003800000 */
[----:B------:R-:W-:Y:S02]  /*2320*/  ULDC.64 UR4, c[0x0][0x588] ;  /* 0x0001620000047ab9 */ /* 0x000fe40000000a00 */
[----:B------:R-:W-:-:S04]  /*2330*/  ISETP.NE.U32.AND P1, PT, RZ, UR4, PT ;  /* 0x00000004ff007c0c */ /* 0x000fc8000bf25070 */
[----:B------:R-:W-:-:S13]  /*2340*/  ISETP.NE.AND.EX P1, PT, RZ, UR5, PT, P1 ;  /* 0x00000005ff007c0c */ /* 0x000fda000bf25310 */
[----:B------:R-:W-:Y:S05]  /*2350*/  @!P1 BRA `(.L_x_36) ;  /* 0x0000000000289947 */ /* 0x000fea0003800000 */
[----:B------:R-:W1:Y:S01]  /*2360*/  LDC.64 R4, c[0x0][0x588] ;  /* 0x00016200ff047b82 */ /* 0x000e620000000a00 */
[----:B------:R-:W-:-:S04]  /*2370*/  IMAD R3, R166, UR43, RZ ;  /* 0x0000002ba6037c24 */ /* 0x000fc8000f8e02ff */
[----:B-1----:R-:W-:-:S05]  /*2380*/  IMAD.WIDE R4, R3, 0x4, R4 ;  /* 0x0000000403047825 */ /* 0x002fca00078e0204 */
[----:B------:R-:W2:Y:S01]  /*2390*/  LDG.E R155, desc[UR48][R4.64] ;  /* 0x00000030049b7981 */ /* 0x000ea2000c1e1900 */
[----:B------:R-:W-:Y:S01]  /*23a0*/  MOV R152, 0x1 ;  /* 0x0000000100987802 */ /* 0x000fe20000000f00 */
[----:B------:R-:W-:Y:S02]  /*23b0*/  IMAD.MOV.U32 R158, RZ, RZ, 0x1 ;  /* 0x00000001ff9e7424 */ /* 0x000fe400078e00ff */
[----:B------:R-:W-:Y:S01]  /*23c0*/  IMAD.MOV.U32 R159, RZ, RZ, 0x1 ;  /* 0x00000001ff9f7424 */ /* 0x000fe200078e00ff */
[----:B--2---:R-:W-:Y:S01]  /*23d0*/  MOV R160, R155 ;  /* 0x0000009b00a07202 */ /* 0x004fe20000000f00 */
[----:B------:R-:W-:Y:S01]  /*23e0*/  IMAD.MOV.U32 R161, RZ, RZ, R155 ;  /* 0x000000ffffa17224 */ /* 0x000fe200078e009b */
[----:B------:R-:W-:Y:S06]  /*23f0*/  BRA `(.L_x_35) ;  /* 0x00000000001c7947 */ /* 0x000fec0003800000 */
.L_x_36:
[----:B------:R-:W-:Y:S01]  /*2400*/  ULDC UR4, c[0x0][0x580] ;  /* 0x0001600000047ab9 */ /* 0x000fe20000000800 */
[----:B------:R-:W-:Y:S01]  /*2410*/  IMAD.MOV.U32 R152, RZ, RZ, 0x1 ;  /* 0x00000001ff987424 */ /* 0x000fe200078e00ff */
[----:B------:R-:W-:Y:S01]  /*2420*/  MOV R158, 0x1 ;  /* 0x00000001009e7802 */ /* 0x000fe20000000f00 */
[----:B------:R-:W-:Y:S01]  /*2430*/  IMAD.MOV.U32 R159, RZ, RZ, 0x1 ;  /* 0x00000001ff9f7424 */ /* 0x000fe200078e00ff */
[----:B------:R-:W-:Y:S01]  /*2440*/  MOV R160, UR4 ;  /* 0x0000000400a07c02 */ /* 0x000fe20008000f00 */
[----:B------:R-:W-:Y:S02]  /*2450*/  IMAD.U32 R155, RZ, RZ, UR4 ;  /* 0x00000004ff9b7e24 */ /* 0x000fe4000f8e00ff */
[----:B------:R-:W-:-:S07]  /*2460*/  IMAD.U32 R161, RZ, RZ, UR4 ;  /* 0x00000004ffa17e24 */ /* 0x000fce000f8e00ff */
.L_x_35:
[----:B------:R-:W1:Y:S02]  /*2470*/  LDC.64 R10, c[0x0][0x5b0] ;  /* 0x00016c00ff0a7b82 */ /* 0x000e640000000a00 */
[----:B-1----:R-:W-:-:S04]  /*2480*/  ISETP.NE.U32.AND P1, PT, R10, RZ, PT ;  /* 0x000000ff0a00720c */ /* 0x002fc80003f25070 */
[----:B------:R-:W-:-:S13]  /*2490*/  ISETP.NE.AND.EX P1, PT, R11, RZ, PT, P1 ;  /* 0x000000ff0b00720c */ /* 0x000fda0003f25310 */
        /* <DEDUP_REMOVED lines=8> */
[----:B------:R1:W5:Y:S01]  /*2520*/  LDG.E R157, desc[UR48][R4.64] ;  /* 0x00000030049d7981 */ /* 0x000362000c1e1900 */
[----:B------:R-:W-:Y:S05]  /*2530*/  BRA `(.L_x_37) ;  /* 0x0000000000087947 */ /* 0x000fea0003800000 */
.L_x_38:
[----:B------:R-:W-:Y:S02]  /*2540*/  ULDC UR4, c[0x0][0x5a0] ;  /* 0x0001680000047ab9 */ /* 0x000fe40000000800 */
[----:B------:R-:W-:-:S07]  /*2550*/  IMAD.U32 R157, RZ, RZ, UR4 ;  /* 0x00000004ff9d7e24 */ /* 0x000fce000f8e00ff */
.L_x_37:
[----:B------:R-:W2:Y:S01]  /*2560*/  LDC.64 R10, c[0x0][0x5c0] ;  /* 0x00017000ff0a7b82 */ /* 0x000ea20000000a00 */
[----:B------:R-:W-:Y:S01]  /*2570*/  ULDC.64 UR4, c[0x0][0x588] ;  /* 0x0001620000047ab9 */ /* 0x000fe20000000a00 */
[----:B------:R-:W-:Y:S01]  /*2580*/  ISETP.EQ.U32.AND P3, PT, R166, RZ, PT ;  /* 0x000000ffa600720c */ /* 0x000fe20003f62070 */
[----:B------:R-:W-:Y:S01]  /*2590*/  IMAD.MOV.U32 R3, RZ, RZ, 0x1 ;  /* 0x00000001ff037424 */ /* 0x000fe200078e00ff */
[----:B------:R-:W-:Y:S02]  /*25a0*/  ISETP.NE.U32.AND P1, PT, RZ, UR4, PT ;  /* 0x00000004ff007c0c */ /* 0x000fe4000bf25070 */
[----:B------:R-:W-:Y:S02]  /*25b0*/  LOP3.LUT P4, RZ, R159, 0xff, RZ, 0xc0, !PT ;  /* 0x000000ff9fff7812 */ /* 0x000fe4000788c0ff */
[----:B------:R-:W3:Y:S01]  /*25c0*/  LDC R154, c[0x0][0x5c8] ;  /* 0x00017200ff9a7b82 */ /* 0x000ee20000000800 */
[----:B------:R-:W-:Y:S02]  /*25d0*/  ISETP.NE.AND.EX P1, PT, RZ, UR5, PT, P1 ;  /* 0x00000005ff007c0c */ /* 0x000fe4000bf25310 */
[----:B------:R-:W-:-:S02]  /*25e0*/  FSEL R0, R161, R160, !P4 ;  /* 0x000000a0a1007208 */ /* 0x000fc40006000000 */
[----:B------:R-:W-:Y:S02]  /*25f0*/  ISETP.EQ.OR.EX P3, PT, R165, RZ, !P1, P3 ;  /* 0x000000ffa500720c */ /* 0x000fe40004f62730 */
[----:B-1----:R-:W-:Y:S02]  /*2600*/  MOV R4, 0x1 ;  /* 0x0000000100047802 */ /* 0x002fe40000000f00 */
[----:B------:R-:W-:Y:S02]  /*2610*/  PLOP3.LUT P1, PT, P1, PT, PT, 0x8, 0x0 ;  /* 0x000000000000781c */ /* 0x000fe40000f2e170 */
[C---:B------:R-:W-:Y:S02]  /*2620*/  FSEL R160, R155.reuse, R160, !P0 ;  /* 0x000000a09ba07208 */ /* 0x040fe40004000000 */
[----:B------:R-:W-:Y:S02]  /*2630*/  FSEL R0, R155, R0, !P0 ;  /* 0x000000009b007208 */ /* 0x000fe40004000000 */
[----:B--2---:R-:W-:-:S04]  /*2640*/  ISETP.NE.U32.AND P2, PT, R10, RZ, PT ;  /* 0x000000ff0a00720c */ /* 0x004fc80003f45070 */
[----:B------:R-:W-:-:S04]  /*2650*/  ISETP.NE.AND.EX P2, PT, R11, RZ, PT, P2 ;  /* 0x000000ff0b00720c */ /* 0x000fc80003f45320 */
[----:B---3--:R-:W-:Y:S01]  /*2660*/  FSEL R154, R154, RZ, !P2 ;  /* 0x000000ff9a9a7208 */ /* 0x008fe20005000000 */
[----:B------:R-:W-:Y:S08]  /*2670*/  @!P3 BRA `(.L_x_39) ;  /* 0x000000000040b947 */ /* 0x000ff00003800000 */
[----:B------:R-:W-:Y:S04]  /*2680*/  BSSY B0, `(.L_x_40) ;  /* 0x000000e000007945 */ /* 0x000fe80003800000 */
[----:B------:R-:W-:Y:S05]  /*2690*/  @!P0 BRA `(.L_x_41) ;  /* 0x0000000000248947 */ /* 0x000fea0003800000 */
[----:B------:R-:W-:Y:S02]  /*26a0*/  LOP3.LUT P4, RZ, R158, 0xff, RZ, 0xc0, !PT ;  /* 0x000000ff9eff7812 */ /* 0x000fe4000788c0ff */
[----:B------:R-:W-:Y:S02]  /*26b0*/  PLOP3.LUT P3, PT, P1, PT, PT, 0x80, 0x0 ;  /* 0x000000000000781c */ /* 0x000fe40000f6f070 */
[----:B------:R-:W-:-:S09]  /*26c0*/  PRMT R159, RZ, 0x7610, R159 ;  /* 0x00007610ff9f7816 */ /* 0x000fd2000000009f */
[----:B------:R-:W-:Y:S05]  /*26d0*/  @!P4 BRA `(.L_x_42) ;  /* 0x000000000020c947 */ /* 0x000fea0003800000 */
[----:B------:R-:W-:Y:S01]  /*26e0*/  FSETP.EQ.AND P3, PT, R155, RZ, PT ;  /* 0x000000ff9b00720b */ /* 0x000fe20003f62000 */
[----:B------:R-:W-:Y:S01]  /*26f0*/  IMAD.MOV.U32 R160, RZ, RZ, R155 ;  /* 0x000000ffffa07224 */ /* 0x000fe200078e009b */
[----:B------:R-:W-:Y:S02]  /*2700*/  PRMT R159, R158, 0x7610, R159 ;  /* 0x000076109e9f7816 */ /* 0x000fe4000000009f */
[----:B------:R-:W-:Y:S01]  /*2710*/  MOV R0, R155 ;  /* 0x0000009b00007202 */ /* 0x000fe20000000f00 */
[----:B------:R-:W-:Y:S08]  /*2720*/  BRA `(.L_x_42) ;  /* 0x00000000000c7947 */ /* 0x000ff00003800000 */
.L_x_41:
[----:B------:R-:W-:Y:S01]  /*2730*/  FSETP.EQ.AND P3, PT, R155, RZ, PT ;  /* 0x000000ff9b00720b */ /* 0x000fe20003f62000 */
[--C-:B------:R-:W-:Y:S02]  /*2740*/  IMAD.MOV.U32 R160, RZ, RZ, R155.reuse ;  /* 0x000000ffffa07224 */ /* 0x100fe400078e009b */
[----:B------:R-:W-:-:S10]  /*2750*/  IMAD.MOV.U32 R0, RZ, RZ, R155 ;  /* 0x000000ffff007224 */ /* 0x000fd400078e009b */
.L_x_42:
[----:B------:R-:W-:Y:S05]  /*2760*/  BSYNC B0 ;  /* 0x0000000000007941 */ /* 0x000fea0003800000 */
.L_x_40:
[----:B------:R-:W-:-:S07]  /*2770*/  SEL R4, RZ, 0x1, P3 ;  /* 0x00000001ff047807 */ /* 0x000fce0001800000 */
.L_x_39:
[----:B------:R-:W-:Y:S04]  /*2780*/  BSSY B0, `(.L_x_43) ;  /* 0x000000f000007945 */ /* 0x000fe80003800000 */
[----:B------:R-:W-:Y:S05]  /*2790*/  @!P0 BRA `(.L_x_44) ;  /* 0x0000000000288947 */ /* 0x000fea0003800000 */
[----:B------:R-:W-:Y:S02]  /*27a0*/  LOP3.LUT P0, RZ, R152, 0xff, RZ, 0xc0, !PT ;  /* 0x000000ff98ff7812 */ /* 0x000fe4000780c0ff */
[----:B------:R-:W-:Y:S02]  /*27b0*/  PRMT R158, RZ, 0x7610, R158 ;  /* 0x00007610ff9e7816 */ /* 0x000fe4000000009e */
[----:B------:R-:W-:-:S09]  /*27c0*/  PRMT R159, RZ, 0x7610, R159 ;  /* 0x00007610ff9f7816 */ /* 0x000fd2000000009f */
[----:B------:R-:W-:Y:S05]  /*27d0*/  @!P0 BRA `(.L_x_45) ;  /* 0x0000000000248947 */ /* 0x000fea0003800000 */
[----:B------:R-:W-:Y:S01]  /*27e0*/  FSETP.EQ.AND P1, PT, R155, RZ, PT ;  /* 0x000000ff9b00720b */ /* 0x000fe20003f22000 */
[----:B------:R-:W-:Y:S01]  /*27f0*/  IMAD.MOV.U32 R0, RZ, RZ, R155 ;  /* 0x000000ffff007224 */ /* 0x000fe200078e009b */
[C---:B------:R-:W-:Y:S02]  /*2800*/  PRMT R158, R152.reuse, 0x7610, R158 ;  /* 0x00007610989e7816 */ /* 0x040fe4000000009e */
[----:B------:R-:W-:Y:S02]  /*2810*/  MOV R160, R155 ;  /* 0x0000009b00a07202 */ /* 0x000fe40000000f00 */
[----:B------:R-:W-:Y:S01]  /*2820*/  PRMT R159, R152, 0x7610, R159 ;  /* 0x00007610989f7816 */ /* 0x000fe2000000009f */
[----:B------:R-:W-:Y:S06]  /*2830*/  BRA `(.L_x_45) ;  /* 0x00000000000c7947 */ /* 0x000fec0003800000 */
.L_x_44:
[----:B------:R-:W-:Y:S01]  /*2840*/  FSETP.EQ.AND P1, PT, R155, RZ, PT ;  /* 0x000000ff9b00720b */ /* 0x000fe20003f22000 */
[----:B------:R-:W-:Y:S01]  /*2850*/  IMAD.MOV.U32 R160, RZ, RZ, R155 ;  /* 0x000000ffffa07224 */ /* 0x000fe200078e009b */
[----:B------:R-:W-:-:S11]  /*2860*/  MOV R0, R155 ;  /* 0x0000009b00007202 */ /* 0x000fd60000000f00 */
.L_x_45:
[----:B------:R-:W-:Y:S05]  /*2870*/  BSYNC B0 ;  /* 0x0000000000007941 */ /* 0x000fea0003800000 */
.L_x_43:
[----:B------:R-:W-:Y:S01]  /*2880*/  PRMT R8, R4, 0x9910, RZ ;  /* 0x0000991004087816 */ /* 0x000fe200000000ff */
[----:B------:R-:W-:Y:S02]  /*2890*/  IMAD.MOV.U32 R20, RZ, RZ, RZ ;  /* 0x000000ffff147224 */ /* 0x000fe400078e00ff */
[----:B------:R-:W-:Y:S01]  /*28a0*/  IMAD.MOV.U32 R162, RZ, RZ, R154 ;  /* 0x000000ffffa27224 */ /* 0x000fe200078e009a */
[----:B------:R-:W-:Y:S06]  /*28b0*/  @!P2 BRA `(.L_x_46) ;  /* 0x00000000005ca947 */ /* 0x000fec0003800000 */
[----:B------:R-:W1:Y:S01]  /*28c0*/  LDC.64 R12, c[0x0][0x5d0] ;  /* 0x00017400ff0c7b82 */ /* 0x000e620000000a00 */
[----:B------:R-:W-:Y:S01]  /*28d0*/  SHF.R.U32.HI R6, RZ, 0x5, R6 ;  /* 0x00000005ff067819 */ /* 0x000fe20000011606 */
[----:B------:R-:W-:Y:S01]  /*28e0*/  USHF.R.S32.HI UR4, URZ, 0x1f, UR43 ;  /* 0x0000001f3f047899 */ /* 0x000fe2000801142b */
[----:B------:R-:W-:Y:S02]  /*28f0*/  ISETP.GE.AND P0, PT, R153, 0x1, PT ;  /* 0x000000019900780c */ /* 0x000fe40003f06270 */
[----:B------:R-:W-:Y:S02]  /*2900*/  SHF.L.U32 R4, R6, 0x4, RZ ;  /* 0x0000000406047819 */ /* 0x000fe400000006ff */
[C---:B------:R-:W-:Y:S02]  /*2910*/  ISETP.LT.OR P2, PT, R9.reuse, 0x1, !P0 ;  /* 0x000000010900780c */ /* 0x040fe40004741670 */
[----:B------:R-:W-:Y:S02]  /*2920*/  LOP3.LUT R4, R4, 0xfffffff0, R7, 0xe2, !PT ;  /* 0xfffffff004047812 */ /* 0x000fe400078ee207 */
[----:B------:R-:W-:-:S03]  /*2930*/  ISETP.LT.OR P0, PT, R9, 0x9, !P0 ;  /* 0x000000090900780c */ /* 0x000fc60004701670 */
[----:B------:R-:W-:-:S05]  /*2940*/  VIADD R4, R4, UR42 ;  /* 0x0000002a04047c36 */ /* 0x000fca0008000000 */
[--C-:B------:R-:W-:Y:S01]  /*2950*/  SHF.R.S32.HI R5, RZ, 0x1f, R4.reuse ;  /* 0x0000001fff057819 */ /* 0x100fe20000011404 */
[C---:B-1----:R-:W-:Y:S02]  /*2960*/  IMAD R6, R12.reuse, UR4, RZ ;  /* 0x000000040c067c24 */ /* 0x042fe4000f8e02ff */
[----:B------:R-:W-:-:S04]  /*2970*/  IMAD.WIDE.U32 R4, R12, UR43, R4 ;  /* 0x0000002b0c047c25 */ /* 0x000fc8000f8e0004 */
[----:B------:R-:W-:Y:S01]  /*2980*/  IMAD R7, R13, UR43, R6 ;  /* 0x0000002b0d077c24 */ /* 0x000fe2000f8e0206 */
[----:B------:R-:W-:-:S03]  /*2990*/  LEA R6, P3, R4, R10, 0x1 ;  /* 0x0000000a04067211 */ /* 0x000fc600078608ff */
[----:B------:R-:W-:-:S05]  /*29a0*/  IMAD.IADD R5, R5, 0x1, R7 ;  /* 0x0000000105057824 */ /* 0x000fca00078e0207 */
[----:B------:R-:W-:-:S05]  /*29b0*/  LEA.HI.X R7, R4, R11, R5, 0x1, P3 ;  /* 0x0000000b04077211 */ /* 0x000fca00018f0c05 */
[----:B------:R-:W2:Y:S04]  /*29c0*/  @!P2 LDG.E.U16 R4, desc[UR48][R6.64] ;  /* 0x000000300604a981 */ /* 0x000ea8000c1e1500 */
[----:B------:R-:W3:Y:S01]  /*29d0*/  @!P0 LDG.E.U16 R5, desc[UR48][R6.64+0x10] ;  /* 0x0000103006058981 */ /* 0x000ee2000c1e1500 */
[----:B------:R-:W-:Y:S02]  /*29e0*/  MOV R154, RZ ;  /* 0x000000ff009a7202 */ /* 0x000fe40000000f00 */
[----:B--2---:R-:W-:-:S04]  /*29f0*/  @!P2 PRMT R154, R4, 0x5410, RZ ;  /* 0x00005410049aa816 */ /* 0x004fc800000000ff */
[----:B---3--:R-:W-:-:S05]  /*2a00*/  @!P0 PRMT R154, R154, 0x5410, R5 ;  /* 0x000054109a9a8816 */ /* 0x008fca0000000005 */
[--C-:B------:R-:W-:Y:S02]  /*2a10*/  HADD2.F32 R162, -RZ, R154.reuse.H0_H0 ;  /* 0x2000009affa27230 */ /* 0x100fe40000004100 */
[----:B------:R-:W-:-:S07]  /*2a20*/  HADD2.F32 R154, -RZ, R154.H1_H1 ;  /* 0x3000009aff9a7230 */ /* 0x000fce0000004100 */
.L_x_46:
[----:B------:R-:W-:Y:S01]  /*2a30*/  ISETP.NE.AND P0, PT, R8, RZ, PT ;  /* 0x000000ff0800720c */ /* 0x000fe20003f05270 */
[----:B------:R-:W-:Y:S01]  /*2a40*/  BSSY B0, `(.L_x_47) ;  /* 0x0000023000007945 */ /* 0x000fe20003800000 */
[----:B------:R-:W-:Y:S02]  /*2a50*/  CS2R R6, SRZ ;  /* 0x0000000000067805 */ /* 0x000fe4000001ff00 */
[----:B------:R-:W-:Y:S02]  /*2a60*/  CS2R R4, SRZ ;  /* 0x0000000000047805 */ /* 0x000fe4000001ff00 */
[----:B------:R-:W-:Y:S02]  /*2a70*/  CS2R R10, SRZ ;  /* 0x00000000000a7805 */ /* 0x000fe4000001ff00 */
[----:B------:R-:W-:-:S05]  /*2a80*/  CS2R R8, SRZ ;  /* 0x0000000000087805 */ /* 0x000fca000001ff00 */
[----:B------:R-:W-:Y:S05]  /*2a90*/  @!P0 BRA `(.L_x_48) ;  /* 0x0000000000748947 */ /* 0x000fea0003800000 */
[----:B------:R-:W-:-:S13]  /*2aa0*/  ISETP.NE.AND P2, PT, R164, 0x3, PT ;  /* 0x00000003a400780c */ /* 0x000fda0003f45270 */
[----:B------:R-:W-:Y:S05]  /*2ab0*/  @!P2 BRA `(.L_x_49) ;  /* 0x000000000004a947 */ /* 0x000fea0003800000 */
[----:B------:R-:W-:Y:S01]  /*2ac0*/  BPT.TRAP 0x1 ;  /* 0x000000040000795c */ /* 0x000fe20000300000 */
.L_x_49:
[----:B------:R-:W-:Y:S01]  /*2ad0*/  SHF.L.U32 R4, RZ, 0x1f, RZ ;  /* 0x0000001fff047819 */ /* 0x000fe200000006ff */
[----:B------:R-:W-:Y:S02]  /*2ae0*/  IMAD.MOV.U32 R20, RZ, RZ, 0x1 ;  /* 0x00000001ff147424 */ /* 0x000fe400078e00ff */
[----:B------:R-:W-:Y:S01]  /*2af0*/  IMAD.MOV.U32 R7, RZ, RZ, RZ ;  /* 0x000000ffff077224 */ /* 0x000fe200078e00ff */
[----:B------:R-:W1:Y:S02]  /*2b00*/  SYNCS.PHASECHK.TRANS64.TRYWAIT P2, [UR53+0x40], R4 ;  /* 0x00004004ff0075a7 */ /* 0x000e640008040175 */
[----:B-1----:R-:W-:Y:S05]  /*2b10*/  @!P2 BRA `(.L_x_50) ;  /* 0x000000700094a947 */ /* 0x002fea0003800000 */
.L_x_228:
[----:B------:R-:W-:Y:S02]  /*2b20*/  MOV R6, RZ ;  /* 0x000000ff00067202 */ /* 0x000fe40000000f00 */
[----:B-1----:R-:W-:Y:S02]  /*2b30*/  CS2R R4, SRZ ;  /* 0x0000000000047805 */ /* 0x002fe4000001ff00 */
[----:B------:R-:W-:Y:S02]  /*2b40*/  CS2R R10, SRZ ;  /* 0x00000000000a7805 */ /* 0x000fe4000001ff00 */
[----:B------:R-:W-:Y:S01]  /*2b50*/  CS2R R8, SRZ ;  /* 0x0000000000087805 */ /* 0x000fe2000001ff00 */
[----:B------:R-:W-:Y:S06]  /*2b60*/  @P1 BRA `(.L_x_48) ;  /* 0x0000000000401947 */ /* 0x000fec0003800000 */
[C---:B------:R-:W-:Y:S01]  /*2b70*/  IMAD.SHL.U32 R4, R18.reuse, 0x10, RZ ;  /* 0x0000001012047824 */ /* 0x040fe200078e00ff */
[----:B------:R-:W-:Y:S01]  /*2b80*/  SHF.R.U32.HI R7, RZ, 0x1, R18 ;  /* 0x00000001ff077819 */ /* 0x000fe20000011612 */
[C---:B------:R-:W-:Y:S01]  /*2b90*/  IMAD.SHL.U32 R5, R18.reuse, 0x20, RZ ;  /* 0x0000002012057824 */ /* 0x040fe200078e00ff */
[----:B------:R-:W-:Y:S01]  /*2ba0*/  SHF.L.U32 R9, R18, 0x2, RZ ;  /* 0x0000000212097819 */ /* 0x000fe200000006ff */
[----:B------:R-:W-:Y:S05]  /*2bb0*/  WARPSYNC.ALL ;  /* 0x0000000000007948 */ /* 0x000fea0003800000 */
[----:B------:R-:W-:Y:S02]  /*2bc0*/  LOP3.LUT R4, R4, 0xe00, RZ, 0xc0, !PT ;  /* 0x00000e0004047812 */ /* 0x000fe400078ec0ff */
[----:B------:R-:W-:-:S02]  /*2bd0*/  LOP3.LUT R6, R5, 0xc0, RZ, 0xc0, !PT ;  /* 0x000000c005067812 */ /* 0x000fc400078ec0ff */
[----:B------:R-:W-:Y:S02]  /*2be0*/  LOP3.LUT R4, R4, 0x20, R5, 0xf8, !PT ;  /* 0x0000002004047812 */ /* 0x000fe400078ef805 */
[----:B------:R-:W-:Y:S02]  /*2bf0*/  LOP3.LUT R6, R6, 0x8, R7, 0xf8, !PT ;  /* 0x0000000806067812 */ /* 0x000fe400078ef807 */
[----:B------:R-:W-:Y:S02]  /*2c00*/  LOP3.LUT R4, R4, 0x100, R5, 0xf8, !PT ;  /* 0x0000010004047812 */ /* 0x000fe400078ef805 */
[----:B------:R-:W-:-:S04]  /*2c10*/  LOP3.LUT R9, R6, 0x18, R9, 0x78, !PT ;  /* 0x0000001806097812 */ /* 0x000fc800078e7809 */
[----:B------:R-:W-:-:S04]  /*2c20*/  LOP3.LUT R4, R4, R9, RZ, 0xfc, !PT ;  /* 0x0000000904047212 */ /* 0x000fc800078efcff */
[----:B------:R-:W-:-:S05]  /*2c30*/  LEA R9, R4, UR53, 0x1 ;  /* 0x0000003504097c11 */ /* 0x000fca000f8e08ff */
[----:B------:R-:W-:Y:S02]  /*2c40*/  IMAD R4, R156, 0x2, R9 ;  /* 0x000000029c047824 */ /* 0x000fe400078e0209 */
[----:B------:R-:W1:Y:S04]  /*2c50*/  LDSM.16.M88.4 R8, [R9+0x200] ;  /* 0x000200000908783b */ /* 0x000e680000000200 */
[----:B------:R-:W2:Y:S02]  /*2c60*/  LDSM.16.M88.4 R4, [R4+0x200] ;  /* 0x000200000404783b */ /* 0x000ea40000000200 */
.L_x_48:
[----:B------:R-:W-:Y:S05]  /*2c70*/  BSYNC B0 ;  /* 0x0000000000007941 */ /* 0x000fea0003800000 */
.L_x_47:
[--C-:B-1----:R-:W-:Y:S02]  /*2c80*/  HADD2.F32 R21, -RZ, R9.reuse.H0_H0 ;  /* 0x20000009ff157230 */ /* 0x102fe40000004100 */
[C-C-:B-----5:R-:W-:Y:S01]  /*2c90*/  FFMA R26, R157.reuse, R26, R154.reuse ;  /* 0x0000001a9d1a7223 */ /* 0x160fe2000000009a */
[----:B------:R-:W-:Y:S02]  /*2ca0*/  HADD2.F32 R23, -RZ, R9.H1_H1 ;  /* 0x30000009ff177230 */ /* 0x000fe40000004100 */
[C---:B------:R-:W-:Y:S01]  /*2cb0*/  FFMA R14, R157.reuse, R27, R154 ;  /* 0x0000001b9d0e7223 */ /* 0x040fe2000000009a */
[----:B------:R-:W-:Y:S02]  /*2cc0*/  HADD2.F32 R15, -RZ, R8.H1_H1 ;  /* 0x30000008ff0f7230 */ /* 0x000fe40000004100 */
[----:B------:R-:W-:Y:S01]  /*2cd0*/  FFMA R12, R157, R25, R162 ;  /* 0x000000199d0c7223 */ /* 0x000fe200000000a2 */
[-C--:B------:R-:W-:Y:S01]  /*2ce0*/  FFMA R26, R21, R161.reuse, R26 ;  /* 0x000000a1151a7223 */ /* 0x080fe2000000001a */
[----:B------:R-:W-:Y:S01]  /*2cf0*/  FFMA R27, R23, R161, R14 ;  /* 0x000000a1171b7223 */ /* 0x000fe2000000000e */
[----:B------:R-:W-:-:S02]  /*2d00*/  HADD2.F32 R21, -RZ, R11.H0_H0 ;  /* 0x2000000bff157230 */ /* 0x000fc40000004100 */
[----:B------:R-:W-:Y:S01]  /*2d10*/  FFMA R30, R157, R30, R154 ;  /* 0x0000001e9d1e7223 */ /* 0x000fe2000000009a */
[----:B------:R-:W-:Y:S02]  /*2d20*/  HADD2.F32 R23, -RZ, R11.H1_H1 ;  /* 0x3000000bff177230 */ /* 0x000fe40000004100 */
[----:B------:R-:W-:Y:S01]  /*2d30*/  FFMA R25, R15, R161, R12 ;  /* 0x000000a10f197223 */ /* 0x000fe2000000000c */
[C---:B------:R-:W-:Y:S01]  /*2d40*/  FFMA R14, R157.reuse, R31, R154 ;  /* 0x0000001f9d0e7223 */ /* 0x040fe2000000009a */
[----:B------:R-:W-:Y:S02]  /*2d50*/  HADD2.F32 R15, -RZ, R10.H1_H1 ;  /* 0x3000000aff0f7230 */ /* 0x000fe40000004100 */
[C-C-:B------:R-:W-:Y:S01]  /*2d60*/  FFMA R12, R157.reuse, R29, R162.reuse ;  /* 0x0000001d9d0c7223 */ /* 0x140fe200000000a2 */
[----:B------:R-:W-:Y:S02]  /*2d70*/  HADD2.F32 R13, -RZ, R8.H0_H0 ;  /* 0x20000008ff0d7230 */ /* 0x000fe40000004100 */
[----:B------:R-:W-:Y:S01]  /*2d80*/  FFMA R24, R157, R24, R162 ;  /* 0x000000189d187223 */ /* 0x000fe200000000a2 */
[-C--:B------:R-:W-:Y:S01]  /*2d90*/  FFMA R30, R21, R161.reuse, R30 ;  /* 0x000000a1151e7223 */ /* 0x080fe2000000001e */
[----:B------:R-:W-:Y:S01]  /*2da0*/  FFMA R31, R23, R161, R14 ;  /* 0x000000a1171f7223 */ /* 0x000fe2000000000e */
[----:B--2---:R-:W-:-:S02]  /*2db0*/  HADD2.F32 R21, -RZ, R5.H0_H0 ;  /* 0x20000005ff157230 */ /* 0x004fc40000004100 */
[----:B------:R-:W-:Y:S01]  /*2dc0*/  FFMA R34, R157, R34, R154 ;  /* 0x000000229d227223 */ /* 0x000fe2000000009a */
[----:B------:R-:W-:Y:S02]  /*2dd0*/  HADD2.F32 R23, -RZ, R5.H1_H1 ;  /* 0x30000005ff177230 */ /* 0x000fe40000004100 */
[----:B------:R-:W-:Y:S01]  /*2de0*/  FFMA R29, R15, R161, R12 ;  /* 0x000000a10f1d7223 */ /* 0x000fe2000000000c */
[----:B------:R-:W-:Y:S01]  /*2df0*/  FFMA R14, R157, R35, R154 ;  /* 0x000000239d0e7223 */ /* 0x000fe2000000009a */
[----:B------:R-:W-:Y:S01]  /*2e00*/  FFMA R24, R13, R161, R24 ;  /* 0x000000a10d187223 */ /* 0x000fe20000000018 */
[----:B------:R-:W-:Y:S02]  /*2e10*/  HADD2.F32 R15, -RZ, R4.H1_H1 ;  /* 0x30000004ff0f7230 */ /* 0x000fe40000004100 */
[C-C-:B------:R-:W-:Y:S01]  /*2e20*/  FFMA R12, R157.reuse, R33, R162.reuse ;  /* 0x000000219d0c7223 */ /* 0x140fe200000000a2 */
[----:B------:R-:W-:Y:S02]  /*2e30*/  HADD2.F32 R13, -RZ, R10.H0_H0 ;  /* 0x2000000aff0d7230 */ /* 0x000fe40000004100 */
[----:B------:R-:W-:Y:S01]  /*2e40*/  FFMA R28, R157, R28, R162 ;  /* 0x0000001c9d1c7223 */ /* 0x000fe200000000a2 */
[-C--:B------:R-:W-:Y:S01]  /*2e50*/  FFMA R34, R21, R161.reuse, R34 ;  /* 0x000000a115227223 */ /* 0x080fe20000000022 */
[----:B------:R-:W-:Y:S01]  /*2e60*/  FFMA R23, R23, R161, R14 ;  /* 0x000000a117177223 */ /* 0x000fe2000000000e */
[C---:B------:R-:W-:Y:S01]  /*2e70*/  SHF.L.U32 R21, R18.reuse, 0x5, RZ ;  /* 0x0000000512157819 */ /* 0x040fe200000006ff */
[----:B------:R-:W-:-:S02]  /*2e80*/  IMAD.SHL.U32 R14, R18, 0x10, RZ ;  /* 0x00000010120e7824 */ /* 0x000fc400078e00ff */
[-C--:B------:R-:W-:Y:S01]  /*2e90*/  FFMA R33, R15, R161.reuse, R12 ;  /* 0x000000a10f217223 */ /* 0x080fe2000000000c */
[----:B------:R-:W-:Y:S01]  /*2ea0*/  FFMA R28, R13, R161, R28 ;  /* 0x000000a10d1c7223 */ /* 0x000fe2000000001c */
[C---:B------:R-:W-:Y:S01]  /*2eb0*/  FFMA R12, R157.reuse, R37, R162 ;  /* 0x000000259d0c7223 */ /* 0x040fe200000000a2 */
[----:B------:R-:W-:Y:S01]  /*2ec0*/  HADD2.F32 R13, -RZ, R4.H0_H0 ;  /* 0x20000004ff0d7230 */ /* 0x000fe20000004100 */
[----:B------:R-:W-:Y:S01]  /*2ed0*/  SHF.R.U32.HI R168, RZ, 0x1, R18 ;  /* 0x00000001ffa87819 */ /* 0x000fe20000011612 */
[----:B------:R-:W-:Y:S01]  /*2ee0*/  FFMA R32, R157, R32, R162 ;  /* 0x000000209d207223 */ /* 0x000fe200000000a2 */
[----:B------:R-:W-:Y:S01]  /*2ef0*/  LOP3.LUT R37, R21, 0xc0, RZ, 0xc0, !PT ;  /* 0x000000c015257812 */ /* 0x000fe200078ec0ff */
[--C-:B------:R-:W-:Y:S01]  /*2f00*/  HADD2.F32 R15, -RZ, R6.reuse.H1_H1 ;  /* 0x30000006ff0f7230 */ /* 0x100fe20000004100 */
[----:B------:R-:W-:Y:S01]  /*2f10*/  LOP3.LUT R14, R14, 0xe00, RZ, 0xc0, !PT ;  /* 0x00000e000e0e7812 */ /* 0x000fe200078ec0ff */
[----:B------:R-:W-:Y:S01]  /*2f20*/  FFMA R32, R13, R161, R32 ;  /* 0x000000a10d207223 */ /* 0x000fe20000000020 */
[----:B------:R-:W-:Y:S01]  /*2f30*/  LOP3.LUT R37, R37, 0x8, R168, 0xf8, !PT ;  /* 0x0000000825257812 */ /* 0x000fe200078ef8a8 */
[----:B------:R-:W-:Y:S01]  /*2f40*/  IMAD.SHL.U32 R168, R18, 0x4, RZ ;  /* 0x0000000412a87824 */ /* 0x000fe200078e00ff */
[----:B------:R-:W-:Y:S01]  /*2f50*/  LOP3.LUT R14, R14, 0x20, R21, 0xf8, !PT ;  /* 0x000000200e0e7812 */ /* 0x000fe200078ef815 */
[----:B------:R-:W-:-:S02]  /*2f60*/  HADD2.F32 R13, -RZ, R6.H0_H0 ;  /* 0x20000006ff0d7230 */ /* 0x000fc40000004100 */
[----:B------:R-:W-:Y:S01]  /*2f70*/  FFMA R36, R157, R36, R162 ;  /* 0x000000249d247223 */ /* 0x000fe200000000a2 */
[-C--:B------:R-:W-:Y:S01]  /*2f80*/  FFMA R35, R15, R161.reuse, R12 ;  /* 0x000000a10f237223 */ /* 0x080fe2000000000c */
[----:B------:R-:W-:Y:S01]  /*2f90*/  LOP3.LUT R12, R18, 0xff, RZ, 0xc0, !PT ;  /* 0x000000ff120c7812 */ /* 0x000fe200078ec0ff */
[--C-:B------:R-:W-:Y:S01]  /*2fa0*/  HADD2.F32 R15, -RZ, R7.reuse.H1_H1 ;  /* 0x30000007ff0f7230 */ /* 0x100fe20000004100 */
[----:B------:R-:W-:Y:S01]  /*2fb0*/  LOP3.LUT R21, R14, 0x100, R21, 0xf8, !PT ;  /* 0x000001000e157812 */ /* 0x000fe200078ef815 */
[----:B------:R-:W-:Y:S01]  /*2fc0*/  FFMA R36, R13, R161, R36 ;  /* 0x000000a10d247223 */ /* 0x000fe20000000024 */
[----:B------:R-:W-:Y:S01]  /*2fd0*/  LOP3.LUT R168, R37, 0x18, R168, 0x78, !PT ;  /* 0x0000001825a87812 */ /* 0x000fe200078e78a8 */
[----:B------:R-:W-:Y:S02]  /*2fe0*/  HADD2.F32 R13, -RZ, R7.H0_H0 ;  /* 0x20000007ff0d7230 */ /* 0x000fe40000004100 */
[C-C-:B------:R-:W-:Y:S01]  /*2ff0*/  FFMA R38, R157.reuse, R38, R154.reuse ;  /* 0x000000269d267223 */ /* 0x140fe2000000009a */
[----:B------:R-:W-:Y:S01]  /*3000*/  FFMA R14, R157, R39, R154 ;  /* 0x000000279d0e7223 */ /* 0x000fe2000000009a */
[----:B------:R-:W-:Y:S01]  /*3010*/  VIADD R12, R12, 0x1f ;  /* 0x0000001f0c0c7836 */ /* 0x000fe20000000000 */
[----:B------:R-:W-:Y:S01]  /*3020*/  LOP3.LUT R21, R21, R168, RZ, 0xfc, !PT ;  /* 0x000000a815157212 */ /* 0x000fe200078efcff */
[-C--:B------:R-:W-:Y:S01]  /*3030*/  FFMA R38, R13, R161.reuse, R38 ;  /* 0x000000a10d267223 */ /* 0x080fe20000000026 */
[----:B------:R-:W-:Y:S01]  /*3040*/  FFMA R37, R15, R161, R14 ;  /* 0x000000a10f257223 */ /* 0x000fe2000000000e */
[----:B------:R-:W-:Y:S01]  /*3050*/  F2FP.F16.F32.PACK_AB R13, R27, R26 ;  /* 0x0000001a1b0d723e */ /* 0x000fe200000000ff */
[----:B------:R-:W-:Y:S05]  /*3060*/  WARPSYNC.ALL ;  /* 0x0000000000007948 */ /* 0x000fea0003800000 */
[----:B------:R-:W-:Y:S01]  /*3070*/  LEA R21, R21, UR53, 0x1 ;  /* 0x0000003515157c11 */ /* 0x000fe2000f8e08ff */
[----:B------:R-:W-:Y:S01]  /*3080*/  BSSY B0, `(.L_x_51) ;  /* 0x000001a000007945 */ /* 0x000fe20003800000 */
[----:B------:R-:W-:-:S02]  /*3090*/  ISETP.GT.U32.AND P2, PT, R12, 0x3e, PT ;  /* 0x0000003e0c00780c */ /* 0x000fc40003f44070 */
[----:B------:R-:W-:Y:S02]  /*30a0*/  F2FP.F16.F32.PACK_AB R12, R25, R24 ;  /* 0x00000018190c723e */ /* 0x000fe400000000ff */
[----:B------:R-:W-:Y:S02]  /*30b0*/  F2FP.F16.F32.PACK_AB R14, R29, R28 ;  /* 0x0000001c1d0e723e */ /* 0x000fe400000000ff */
[----:B------:R-:W-:Y:S02]  /*30c0*/  F2FP.F16.F32.PACK_AB R15, R31, R30 ;  /* 0x0000001e1f0f723e */ /* 0x000fe400000000ff */
[----:B------:R-:W-:Y:S02]  /*30d0*/  F2FP.F16.F32.PACK_AB R25, R23, R34 ;  /* 0x000000221719723e */ /* 0x000fe400000000ff */
[----:B------:R-:W-:Y:S01]  /*30e0*/  F2FP.F16.F32.PACK_AB R24, R33, R32 ;  /* 0x000000202118723e */ /* 0x000fe200000000ff */
[----:B------:R1:W-:Y:S01]  /*30f0*/  STSM.16.M88.4 [R21+0x200], R12 ;  /* 0x0002000c15007844 */ /* 0x0003e20000000200 */
[----:B------:R-:W-:-:S02]  /*3100*/  F2FP.F16.F32.PACK_AB R26, R35, R36 ;  /* 0x00000024231a723e */ /* 0x000fc400000000ff */
[----:B------:R-:W-:Y:S02]  /*3110*/  F2FP.F16.F32.PACK_AB R27, R37, R38 ;  /* 0x00000026251b723e */ /* 0x000fe400000000ff */
[----:B------:R-:W-:-:S05]  /*3120*/  LEA R23, R156, R21, 0x1 ;  /* 0x000000159c177211 */ /* 0x000fca00078e08ff */
[----:B------:R1:W-:Y:S01]  /*3130*/  STSM.16.M88.4 [R23+0x200], R24 ;  /* 0x0002001817007844 */ /* 0x0003e20000000200 */
[----:B------:R-:W-:Y:S01]  /*3140*/  @!PT LDS RZ, [RZ] ;  /* 0x00000000fffff984 */ /* 0x000fe20000000800 */
[----:B------:R-:W-:Y:S01]  /*3150*/  @!PT LDS RZ, [RZ] ;  /* 0x00000000fffff984 */ /* 0x000fe20000000800 */
[----:B------:R-:W-:Y:S01]  /*3160*/  @!PT LDS RZ, [RZ] ;  /* 0x00000000fffff984 */ /* 0x000fe20000000800 */
[----:B------:R-:W-:Y:S01]  /*3170*/  @!PT LDS RZ, [RZ] ;  /* 0x00000000fffff984 */ /* 0x000fe20000000800 */
[----:B------:R2:W-:Y:S06]  /*3180*/  MEMBAR.ALL.CTA ;  /* 0x0000000000007992 */ /* 0x0005ec0000008000 */
[----:B--2---:R-:W2:Y:S02]  /*3190*/  FENCE.VIEW.ASYNC.S ;  /* 0x00000000000073c6 */ /* 0x004ea40000000000 */
[----:B--2---:R-:W-:Y:S06]  /*31a0*/  BAR.SYNC.DEFER_BLOCKING 0x1, 0x100 ;  /* 0x0044000000007b1d */ /* 0x004fec0000010000 */
[----:B------:R-:W-:Y:S05]  /*31b0*/  @P2 BRA `(.L_x_52) ;  /* 0x0000000000182947 */ /* 0x000fea0003800000 */
[----:B------:R-:W-:Y:S02]  /*31c0*/  UIADD3 UR4, UP0, UR54, 0x4f0, URZ ;  /* 0x000004f036047890 */ /* 0x000fe4000ff1e03f */
[----:B------:R-:W-:Y:S02]  /*31d0*/  UIADD3 UR40, UR53, 0x200, URZ ;  /* 0x0000020035287890 */ /* 0x000fe4000fffe03f */
[----:B------:R-:W-:-:S09]  /*31e0*/  UIADD3.X UR5, URZ, UR55, URZ, UP0, !UPT ;  /* 0x000000373f057290 */ /* 0x000fd200087fe43f */
[----:B------:R2:W-:Y:S01]  /*31f0*/  UTMASTG.3D [UR40], [UR4] ;  /* 0x00000028040073b5 */ /* 0x0005e20008010000 */
[----:B------:R0:W-:Y:S01]  /*3200*/  UTMACMDFLUSH ;  /* 0x00000000000079b7 */ /* 0x0001e20000000000 */
[----:B--2---:R-:W-:-:S04]  /*3210*/  DEPBAR.LE SB0, 0x1 ;  /* 0x000080400000791a */ /* 0x004fc80000000000 */
.L_x_52:
[----:B------:R-:W-:Y:S05]  /*3220*/  BSYNC B0 ;  /* 0x0000000000007941 */ /* 0x000fea0003800000 */
.L_x_51:
[----:B------:R-:W-:Y:S01]  /*3230*/  BAR.SYNC.DEFER_BLOCKING 0x1, 0x100 ;  /* 0x0044000000007b1d */ /* 0x000fe20000010000 */
[----:B------:R-:W-:Y:S01]  /*3240*/  ISETP.NE.AND P3, PT, RZ, UR44, PT ;  /* 0x0000002cff007c0c */ /* 0x000fe2000bf65270 */
[----:B------:R-:W-:-:S04]  /*3250*/  VIADD R29, R21, 0x200 ;  /* 0x00000200151d7836 */ /* 0x000fc80000000000 */
[----:B------:R-:W-:-:S08]  /*3260*/  IMAD R28, R156, 0x2, R29 ;  /* 0x000000029c1c7824 */ /* 0x000fd000078e021d */
[----:B------:R-:W-:Y:S05]  /*3270*/  @!P3 BRA `(.L_x_53) ;  /* 0x000000000034b947 */ /* 0x000fea0003800000 */
[----:B------:R-:W-:Y:S04]  /*3280*/  BSSY B0, `(.L_x_54) ;  /* 0x0000009000007945 */ /* 0x000fe80003800000 */
[----:B------:R-:W-:Y:S05]  /*3290*/  @!P0 BRA `(.L_x_55) ;  /* 0x00000000001c8947 */ /* 0x000fea0003800000 */
[----:B------:R-:W-:-:S13]  /*32a0*/  ISETP.NE.AND P3, PT, R164, 0x3, PT ;  /* 0x00000003a400780c */ /* 0x000fda0003f65270 */
[----:B------:R-:W-:Y:S05]  /*32b0*/  @!P3 BRA `(.L_x_56) ;  /* 0x000000000004b947 */ /* 0x000fea0003800000 */
[----:B------:R-:W-:Y:S01]  /*32c0*/  BPT.TRAP 0x1 ;  /* 0x000000040000795c */ /* 0x000fe20000300000 */
.L_x_56:
[----:B------:R-:W-:-:S04]  /*32d0*/  ULEA UR4, UR36, UR53, 0x3 ;  /* 0x0000003524047291 */ /* 0x000fc8000f8e183f */
[----:B------:R-:W-:-:S04]  /*32e0*/  UIADD3 UR4, UR4, 0x60, URZ ;  /* 0x0000006004047890 */ /* 0x000fc8000fffe03f */
[----:B------:R-:W-:-:S09]  /*32f0*/  UPRMT UR4, UR52, 0x654, UR4 ;  /* 0x0000065434047896 */ /* 0x000fd20008000004 */
[----:B------:R-:W-:Y:S03]  /*3300*/  SYNCS.ARRIVE.TRANS64.RED.A1T0 RZ, [UR4], RZ ;  /* 0x000000ffffff79a7 */ /* 0x000fe60008100404 */
.L_x_55:
[----:B------:R-:W-:Y:S05]  /*3310*/  BSYNC B0 ;  /* 0x0000000000007941 */ /* 0x000fea0003800000 */
.L_x_54:
[----:B------:R-:W-:-:S04]  /*3320*/  UIADD3 UR36, UR36, 0x1, URZ ;  /* 0x0000000124247890 */ /* 0x000fc8000fffe03f */
[----:B------:R-:W-:-:S04]  /*3330*/  UISETP.NE.AND UP0, UPT, UR36, 0x4, UPT ;  /* 0x000000042400788c */ /* 0x000fc8000bf05270 */
[----:B------:R-:W-:-:S12]  /*3340*/  USEL UR36, UR36, URZ, UP0 ;  /* 0x0000003f24247287 */ /* 0x000fd80008000000 */
.L_x_53:
[----:B------:R-:W-:Y:S04]  /*3350*/  BSSY B0, `(.L_x_57) ;  /* 0x0000011000007945 */ /* 0x000fe80003800000 */
[----:B------:R-:W-:Y:S05]  /*3360*/  @!P0 BRA `(.L_x_58) ;  /* 0x00000000003c8947 */ /* 0x000fea0003800000 */
[----:B------:R-:W-:-:S13]  /*3370*/  ISETP.NE.AND P3, PT, R164, 0x3, PT ;  /* 0x00000003a400780c */ /* 0x000fda0003f65270 */
[----:B------:R-:W-:Y:S05]  /*3380*/  @!P3 BRA `(.L_x_59) ;  /* 0x000000000004b947 */ /* 0x000fea0003800000 */
[----:B------:R-:W-:Y:S01]  /*3390*/  BPT.TRAP 0x1 ;  /* 0x000000040000795c */ /* 0x000fe20000300000 */
.L_x_59:
[C---:B-1----:R-:W-:Y:S01]  /*33a0*/  LEA R14, R20.reuse, UR53, 0x3 ;  /* 0x00000035140e7c11 */ /* 0x042fe2000f8e18ff */
[----:B------:R-:W-:Y:S01]  /*33b0*/  BSSY B1, `(.L_x_60) ;  /* 0x0000006000017945 */ /* 0x000fe20003800000 */
[----:B------:R-:W-:Y:S02]  /*33c0*/  SHF.L.U32 R15, RZ, 0x1f, RZ ;  /* 0x0000001fff0f7819 */ /* 0x000fe400000006ff */
[----:B------:R-:W-:Y:S02]  /*33d0*/  @!P1 LEA R13, R20, R29, 0xd ;  /* 0x0000001d140d9211 */ /* 0x000fe400078e68ff */
[----:B------:R-:W1:Y:S03]  /*33e0*/  SYNCS.PHASECHK.TRANS64.TRYWAIT P3, [R14+URZ+0x40], R15 ;  /* 0x0000400f0e0075a7 */ /* 0x000e66000806017f */
[----:B------:R-:W-:Y:S01]  /*33f0*/  @!P1 IMAD R12, R156, 0x2, R13 ;  /* 0x000000029c0c9824 */ /* 0x000fe200078e020d */
[----:B-1----:R-:W-:Y:S06]  /*3400*/  @!P3 BRA `(.L_x_61) ;  /* 0x000000680070b947 */ /* 0x002fec0003800000 */
.L_x_229:
[----:B------:R-:W-:Y:S05]  /*3410*/  BSYNC B1 ;  /* 0x0000000000017941 */ /* 0x000fea0003800000 */
.L_x_60:
[----:B------:R-:W-:Y:S05]  /*3420*/  @!P1 WARPSYNC.ALL ;  /* 0x0000000000009948 */ /* 0x000fea0003800000 */
[----:B------:R2:W3:Y:S01]  /*3430*/  @!P1 LDSM.16.M88.4 R8, [R13] ;  /* 0x000000000d08983b */ /* 0x0004e20000000200 */
[----:B------:R-:W-:-:S03]  /*3440*/  VIADD R20, R20, 0x1 ;  /* 0x0000000114147836 */ /* 0x000fc60000000000 */
[----:B------:R2:W4:Y:S04]  /*3450*/  @!P1 LDSM.16.M88.4 R4, [R12] ;  /* 0x000000000c04983b */ /* 0x0005280000000200 */
.L_x_58:
[----:B------:R-:W-:Y:S05]  /*3460*/  BSYNC B0 ;  /* 0x0000000000007941 */ /* 0x000fea0003800000 */
.L_x_57:
[--C-:B-123--:R-:W-:Y:S02]  /*3470*/  HADD2.F32 R13, -RZ, R8.reuse.H0_H0 ;  /* 0x20000008ff0d7230 */ /* 0x10efe40000004100 */
[C-C-:B------:R-:W-:Y:S01]  /*3480*/  FFMA R40, R157.reuse, R40, R162.reuse ;  /* 0x000000289d287223 */ /* 0x140fe200000000a2 */
[----:B------:R-:W-:Y:S02]  /*3490*/  HADD2.F32 R15, -RZ, R8.H1_H1 ;  /* 0x30000008ff0f7230 */ /* 0x000fe40000004100 */
[C---:B------:R-:W-:Y:S01]  /*34a0*/  FFMA R12, R157.reuse, R41, R162 ;  /* 0x000000299d0c7223 */ /* 0x040fe200000000a2 */
[--C-:B------:R-:W-:Y:S02]  /*34b0*/  HADD2.F32 R25, -RZ, R9.reuse.H0_H0 ;  /* 0x20000009ff197230 */ /* 0x100fe40000004100 */
[C-C-:B------:R-:W-:Y:S01]  /*34c0*/  FFMA R42, R157.reuse, R42, R154.reuse ;  /* 0x0000002a9d2a7223 */ /* 0x140fe2000000009a */
[----:B------:R-:W-:Y:S02]  /*34d0*/  HADD2.F32 R27, -RZ, R9.H1_H1 ;  /* 0x30000009ff1b7230 */ /* 0x000fe40000004100 */
[----:B------:R-:W-:Y:S01]  /*34e0*/  FFMA R14, R157, R43, R154 ;  /* 0x0000002b9d0e7223 */ /* 0x000fe2000000009a */
[-C--:B------:R-:W-:Y:S01]  /*34f0*/  FFMA R40, R13, R161.reuse, R40 ;  /* 0x000000a10d287223 */ /* 0x080fe20000000028 */
[-C--:B------:R-:W-:Y:S01]  /*3500*/  FFMA R13, R15, R161.reuse, R12 ;  /* 0x000000a10f0d7223 */ /* 0x080fe2000000000c */
[-C--:B------:R-:W-:Y:S01]  /*3510*/  FFMA R42, R25, R161.reuse, R42 ;  /* 0x000000a1192a7223 */ /* 0x080fe2000000002a */
[----:B------:R-:W-:Y:S01]  /*3520*/  FFMA R15, R27, R161, R14 ;  /* 0x000000a11b0f7223 */ /* 0x000fe2000000000e */
[----:B------:R-:W-:-:S02]  /*3530*/  HADD2.F32 R25, -RZ, R10.H0_H0 ;  /* 0x2000000aff197230 */ /* 0x000fc40000004100 */
        /* <DEDUP_REMOVED lines=11> */
[----:B----4-:R-:W-:-:S02]  /*35f0*/  HADD2.F32 R31, -RZ, R4.H0_H0 ;  /* 0x20000004ff1f7230 */ /* 0x010fc40000004100 */
        /* <DEDUP_REMOVED lines=23> */
[----:B------:R-:W-:Y:S01]  /*3770*/  F2FP.F16.F32.PACK_AB R12, R13, R40 ;  /* 0x000000280d0c723e */ /* 0x000fe200000000ff */
[----:B------:R-:W-:Y:S05]  /*3780*/  WARPSYNC.ALL ;  /* 0x0000000000007948 */ /* 0x000fea0003800000 */
[----:B------:R-:W-:Y:S01]  /*3790*/  F2FP.F16.F32.PACK_AB R13, R15, R42 ;  /* 0x0000002a0f0d723e */ /* 0x000fe200000000ff */
[----:B------:R-:W-:Y:S01]  /*37a0*/  BSSY B0, `(.L_x_62) ;  /* 0x000001a000007945 */ /* 0x000fe20003800000 */
[----:B------:R-:W-:-:S02]  /*37b0*/  F2FP.F16.F32.PACK_AB R14, R25, R44 ;  /* 0x0000002c190e723e */ /* 0x000fc400000000ff */
[----:B------:R-:W-:Y:S02]  /*37c0*/  F2FP.F16.F32.PACK_AB R15, R27, R46 ;  /* 0x0000002e1b0f723e */ /* 0x000fe400000000ff */
[----:B------:R-:W-:Y:S02]  /*37d0*/  F2FP.F16.F32.PACK_AB R24, R31, R24 ;  /* 0x000000181f18723e */ /* 0x000fe400000000ff */
[----:B------:R-:W-:Y:S01]  /*37e0*/  F2FP.F16.F32.PACK_AB R25, R33, R50 ;  /* 0x000000322119723e */ /* 0x000fe200000000ff */
[----:B------:R1:W-:Y:S01]  /*37f0*/  STSM.16.M88.4 [R21+0x2200], R12 ;  /* 0x0022000c15007844 */ /* 0x0003e20000000200 */
[----:B------:R-:W-:Y:S02]  /*3800*/  F2FP.F16.F32.PACK_AB R26, R35, R26 ;  /* 0x0000001a231a723e */ /* 0x000fe400000000ff */
[----:B------:R-:W-:-:S05]  /*3810*/  F2FP.F16.F32.PACK_AB R27, R37, R54 ;  /* 0x00000036251b723e */ /* 0x000fca00000000ff */
        /* <DEDUP_REMOVED lines=11> */
[----:B------:R-:W-:Y:S02]  /*38d0*/  UIADD3 UR4, UR53, 0x2200, URZ ;  /* 0x0000220035047890 */ /* 0x000fe4000fffe03f */
[----:B------:R-:W-:Y:S01]  /*38e0*/  UIADD3.X UR9, URZ, UR55, URZ, UP0, !UPT ;  /* 0x000000373f097290 */ /* 0x000fe200087fe43f */
[----:B------:R-:W-:Y:S01]  /*38f0*/  UMOV UR6, UR42 ;  /* 0x0000002a00067c82 */ /* 0x000fe20008000000 */
[----:B------:R-:W-:-:S07]  /*3900*/  UMOV UR7, UR43 ;  /* 0x0000002b00077c82 */ /* 0x000fce0008000000 */
[----:B------:R2:W-:Y:S01]  /*3910*/  UTMASTG.3D [UR4], [UR8] ;  /* 0x00000004080073b5 */ /* 0x0005e20008010000 */
[----:B------:R0:W-:Y:S01]  /*3920*/  UTMACMDFLUSH ;  /* 0x00000000000079b7 */ /* 0x0001e20000000000 */
[----:B--2---:R-:W-:-:S04]  /*3930*/  DEPBAR.LE SB0, 0x1 ;  /* 0x000080400000791a */ /* 0x004fc80000000000 */
.L_x_63:
[----:B------:R-:W-:Y:S05]  /*3940*/  BSYNC B0 ;  /* 0x0000000000007941 */ /* 0x000fea0003800000 */
.L_x_62:
[----:B-1----:R-:W-:Y:S01]  /*3950*/  IADD3 R13, R21, 0x2200, RZ ;  /* 0x00002200150d7810 */ /* 0x002fe20007ffe0ff */
[----:B------:R-:W-:Y:S04]  /*3960*/  BAR.SYNC.DEFER_BLOCKING 0x1, 0x100 ;  /* 0x0044000000007b1d */ /* 0x000fe80000010000 */
[----:B------:R-:W-:Y:S02]  /*3970*/  IMAD R30, R156, 0x2, R13 ;  /* 0x000000029c1e7824 */ /* 0x000fe400078e020d */
[----:B------:R-:W-:Y:S04]  /*3980*/  BSSY B0, `(.L_x_64) ;  /* 0x0000009000007945 */ /* 0x000fe80003800000 */
[----:B------:R-:W-:Y:S05]  /*3990*/  @!P0 BRA `(.L_x_65) ;  /* 0x00000000001c8947 */ /* 0x000fea0003800000 */
[----:B------:R-:W-:-:S13]  /*39a0*/  ISETP.NE.AND P3, PT, R164, 0x3, PT ;  /* 0x00000003a400780c */ /* 0x000fda0003f65270 */
[----:B------:R-:W-:Y:S05]  /*39b0*/  @!P3 BRA `(.L_x_66) ;  /* 0x000000000004b947 */ /* 0x000fea0003800000 */
[----:B------:R-:W-:Y:S01]  /*39c0*/  BPT.TRAP 0x1 ;  /* 0x000000040000795c */ /* 0x000fe20000300000 */
.L_x_66:
[----:B------:R-:W-:-:S04]  /*39d0*/  ULEA UR4, UR36, UR53, 0x3 ;  /* 0x0000003524047291 */ /* 0x000fc8000f8e183f */
[----:B------:R-:W-:-:S04]  /*39e0*/  UIADD3 UR4, UR4, 0x60, URZ ;  /* 0x0000006004047890 */ /* 0x000fc8000fffe03f */
[----:B------:R-:W-:-:S09]  /*39f0*/  UPRMT UR4, UR52, 0x654, UR4 ;  /* 0x0000065434047896 */ /* 0x000fd20008000004 */
[----:B------:R-:W-:Y:S03]  /*3a00*/  SYNCS.ARRIVE.TRANS64.RED.A1T0 RZ, [UR4], RZ ;  /* 0x000000ffffff79a7 */ /* 0x000fe60008100404 */
.L_x_65:
[----:B------:R-:W-:Y:S05]  /*3a10*/  BSYNC B0 ;  /* 0x0000000000007941 */ /* 0x000fea0003800000 */
.L_x_64:
[----:B------:R-:W-:Y:S01]  /*3a20*/  UIADD3 UR36, UR36, 0x1, URZ ;  /* 0x0000000124247890 */ /* 0x000fe2000fffe03f */
[----:B------:R-:W-:Y:S01]  /*3a30*/  BSSY B0, `(.L_x_67) ;  /* 0x0000017000007945 */ /* 0x000fe20003800000 */
[----:B------:R-:W-:Y:S02]  /*3a40*/  IMAD.MOV.U32 R31, RZ, RZ, RZ ;  /* 0x000000ffff1f7224 */ /* 0x000fe400078e00ff */
[----:B------:R-:W-:-:S04]  /*3a50*/  UISETP.NE.AND UP0, UPT, UR36, 0x4, UPT ;  /* 0x000000042400788c */ /* 0x000fc8000bf05270 */
[----:B------:R-:W-:Y:S01]  /*3a60*/  USEL UR36, UR36, URZ, UP0 ;  /* 0x0000003f24247287 */ /* 0x000fe20008000000 */
[----:B------:R-:W-:Y:S11]  /*3a70*/  @!P0 BRA `(.L_x_68) ;  /* 0x0000000000488947 */ /* 0x000ff60003800000 */
[----:B------:R-:W-:-:S13]  /*3a80*/  ISETP.NE.AND P3, PT, R164, 0x3, PT ;  /* 0x00000003a400780c */ /* 0x000fda0003f65270 */
[----:B------:R-:W-:Y:S05]  /*3a90*/  @!P3 BRA `(.L_x_69) ;  /* 0x000000000004b947 */ /* 0x000fea0003800000 */
[----:B------:R-:W-:Y:S01]  /*3aa0*/  BPT.TRAP 0x1 ;  /* 0x000000040000795c */ /* 0x000fe20000300000 */
.L_x_69:
[C---:B------:R-:W-:Y:S01]  /*3ab0*/  LEA R12, R20.reuse, UR53, 0x3 ;  /* 0x00000035140c7c11 */ /* 0x040fe2000f8e18ff */
[----:B------:R-:W-:Y:S01]  /*3ac0*/  BSSY B1, `(.L_x_70) ;  /* 0x0000006000017945 */ /* 0x000fe20003800000 */
[----:B------:R-:W-:Y:S02]  /*3ad0*/  SHF.L.U32 R13, RZ, 0x1f, RZ ;  /* 0x0000001fff0d7819 */ /* 0x000fe400000006ff */
[----:B------:R-:W-:Y:S02]  /*3ae0*/  @!P1 LEA R15, R20, R29, 0xd ;  /* 0x0000001d140f9211 */ /* 0x000fe400078e68ff */
[----:B------:R-:W1:Y:S03]  /*3af0*/  SYNCS.PHASECHK.TRANS64.TRYWAIT P3, [R12+URZ+0x40], R13 ;  /* 0x0000400d0c0075a7 */ /* 0x000e66000806017f */
[----:B------:R-:W-:Y:S01]  /*3b00*/  @!P1 IMAD R14, R156, 0x2, R15 ;  /* 0x000000029c0e9824 */ /* 0x000fe200078e020f */
[----:B-1----:R-:W-:Y:S06]  /*3b10*/  @!P3 BRA `(.L_x_71) ;  /* 0x0000006000c0b947 */ /* 0x002fec0003800000 */
.L_x_230:
[----:B------:R-:W-:Y:S05]  /*3b20*/  BSYNC B1 ;  /* 0x0000000000017941 */ /* 0x000fea0003800000 */
.L_x_70:
[----:B------:R-:W-:Y:S05]  /*3b30*/  @!P1 WARPSYNC.ALL ;  /* 0x0000000000009948 */ /* 0x000fea0003800000 */
[----:B------:R2:W3:Y:S01]  /*3b40*/  @!P1 LDSM.16.M88.4 R8, [R15] ;  /* 0x000000000f08983b */ /* 0x0004e20000000200 */
[----:B------:R-:W-:-:S03]  /*3b50*/  VIADD R20, R20, 0x1 ;  /* 0x0000000114147836 */ /* 0x000fc60000000000 */
[----:B------:R2:W4:Y:S02]  /*3b60*/  @!P1 LDSM.16.M88.4 R4, [R14] ;  /* 0x000000000e04983b */ /* 0x0005240000000200 */
[----:B------:R-:W-:-:S04]  /*3b70*/  ISETP.NE.AND P3, PT, R20, 0x4, PT ;  /* 0x000000041400780c */ /* 0x000fc80003f65270 */
[----:B------:R-:W-:Y:S02]  /*3b80*/  SEL R20, R20, RZ, P3 ;  /* 0x000000ff14147207 */ /* 0x000fe40001800000 */
[----:B--2---:R-:W-:-:S07]  /*3b90*/  SEL R31, RZ, 0x1, P3 ;  /* 0x00000001ff1f7807 */ /* 0x004fce0001800000 */
.L_x_68:
[----:B------:R-:W-:Y:S05]  /*3ba0*/  BSYNC B0 ;  /* 0x0000000000007941 */ /* 0x000fea0003800000 */
.L_x_67:
[--C-:B-1-3--:R-:W-:Y:S02]  /*3bb0*/  HADD2.F32 R13, -RZ, R8.reuse.H0_H0 ;  /* 0x20000008ff0d7230 */ /* 0x10afe40000004100 */
        /* <DEDUP_REMOVED lines=76> */
.L_x_73:
[----:B------:R-:W-:Y:S05]  /*4080*/  BSYNC B0 ;  /* 0x0000000000007941 */ /* 0x000fea0003800000 */
.L_x_72:
        /* <DEDUP_REMOVED lines=8> */
.L_x_76:
[----:B------:R-:W-:-:S04]  /*4110*/  ULEA UR4, UR36, UR53, 0x3 ;  /* 0x0000003524047291 */ /* 0x000fc8000f8e183f */
[----:B------:R-:W-:-:S04]  /*4120*/  UIADD3 UR4, UR4, 0x60, URZ ;  /* 0x0000006004047890 */ /* 0x000fc8000fffe03f */
[----:B------:R-:W-:-:S09]  /*4130*/  UPRMT UR4, UR52, 0x654, UR4 ;  /* 0x0000065434047896 */ /* 0x000fd20008000004 */
[----:B------:R-:W-:Y:S03]  /*4140*/  SYNCS.ARRIVE.TRANS64.RED.A1T0 RZ, [UR4], RZ ;  /* 0x000000ffffff79a7 */ /* 0x000fe60008100404 */
.L_x_75:
[----:B------:R-:W-:Y:S05]  /*4150*/  BSYNC B0 ;  /* 0x0000000000007941 */ /* 0x000fea0003800000 */
.L_x_74:
[----:B------:R-:W-:Y:S01]  /*4160*/  UIADD3 UR4, UR36, 0x1, URZ ;  /* 0x0000000124047890 */ /* 0x000fe2000fffe03f */
[----:B------:R-:W-:Y:S03]  /*4170*/  BSSY B0, `(.L_x_77) ;  /* 0x0000017000007945 */ /* 0x000fe60003800000 */
[----:B------:R-:W-:-:S04]  /*4180*/  UISETP.NE.AND UP0, UPT, UR4, 0x4, UPT ;  /* 0x000000040400788c */ /* 0x000fc8000bf05270 */
[----:B------:R-:W-:Y:S01]  /*4190*/  USEL UR8, UR4, URZ, UP0 ;  /* 0x0000003f04087287 */ /* 0x000fe20008000000 */
[----:B------:R-:W-:Y:S11]  /*41a0*/  @!P0 BRA `(.L_x_78) ;  /* 0x00000000004c8947 */ /* 0x000ff60003800000 */
[----:B------:R-:W-:-:S13]  /*41b0*/  ISETP.NE.AND P3, PT, R164, 0x3, PT ;  /* 0x00000003a400780c */ /* 0x000fda0003f65270 */
[----:B------:R-:W-:Y:S05]  /*41c0*/  @!P3 BRA `(.L_x_79) ;  /* 0x000000000004b947 */ /* 0x000fea0003800000 */
[----:B------:R-:W-:Y:S01]  /*41d0*/  BPT.TRAP 0x1 ;  /* 0x000000040000795c */ /* 0x000fe20000300000 */
.L_x_79:
[C---:B------:R-:W-:Y:S01]  /*41e0*/  LEA R13, R20.reuse, UR53, 0x3 ;  /* 0x00000035140d7c11 */ /* 0x040fe2000f8e18ff */
[----:B------:R-:W-:Y:S01]  /*41f0*/  @!P1 IMAD R15, R20, 0x2000, R29 ;  /* 0x00002000140f9824 */ /* 0x000fe200078e021d */
[----:B------:R-:W-:Y:S01]  /*4200*/  SHF.L.U32 R12, R31, 0x1f, RZ ;  /* 0x0000001f1f0c7819 */ /* 0x000fe200000006ff */
[----:B------:R-:W-:Y:S03]  /*4210*/  BSSY B1, `(.L_x_80) ;  /* 0x0000004000017945 */ /* 0x000fe60003800000 */
[----:B------:R-:W1:Y:S01]  /*4220*/  SYNCS.PHASECHK.TRANS64.TRYWAIT P3, [R13+URZ+0x40], R12 ;  /* 0x0000400c0d0075a7 */ /* 0x000e62000806017f */
[----:B------:R-:W-:Y:S01]  /*4230*/  @!P1 LEA R14, R156, R15, 0x1 ;  /* 0x0000000f9c0e9211 */ /* 0x000fe200078e08ff */
[----:B-1----:R-:W-:Y:S06]  /*4240*/  @!P3 BRA `(.L_x_81) ;  /* 0x0000005c0008b947 */ /* 0x002fec0003800000 */
.L_x_231:
[----:B------:R-:W-:Y:S05]  /*4250*/  BSYNC B1 ;  /* 0x0000000000017941 */ /* 0x000fea0003800000 */
.L_x_80:
[----:B------:R-:W-:Y:S05]  /*4260*/  @!P1 WARPSYNC.ALL ;  /* 0x0000000000009948 */ /* 0x000fea0003800000 */
[----:B------:R2:W3:Y:S01]  /*4270*/  @!P1 LDSM.16.M88.4 R8, [R15] ;  /* 0x000000000f08983b */ /* 0x0004e20000000200 */
[----:B------:R-:W-:-:S03]  /*4280*/  VIADD R20, R20, 0x1 ;  /* 0x0000000114147836 */ /* 0x000fc60000000000 */
[----:B------:R2:W4:Y:S02]  /*4290*/  @!P1 LDSM.16.M88.4 R4, [R14] ;  /* 0x000000000e04983b */ /* 0x0005240000000200 */
[----:B------:R-:W-:-:S04]  /*42a0*/  ISETP.NE.AND P3, PT, R20, 0x4, PT ;  /* 0x000000041400780c */ /* 0x000fc80003f65270 */
[----:B-1----:R-:W-:Y:S02]  /*42b0*/  SEL R12, RZ, 0x1, P3 ;  /* 0x00000001ff0c7807 */ /* 0x002fe40001800000 */
[----:B------:R-:W-:Y:S02]  /*42c0*/  SEL R20, R20, RZ, P3 ;  /* 0x000000ff14147207 */ /* 0x000fe40001800000 */
[----:B--2---:R-:W-:-:S07]  /*42d0*/  LOP3.LUT R31, R31, R12, RZ, 0x3c, !PT ;  /* 0x0000000c1f1f7212 */ /* 0x004fce00078e3cff */
.L_x_78:
[----:B------:R-:W-:Y:S05]  /*42e0*/  BSYNC B0 ;  /* 0x0000000000007941 */ /* 0x000fea0003800000 */
.L_x_77:
[--C-:B---3--:R-:W-:Y:S02]  /*42f0*/  HADD2.F32 R13, -RZ, R8.reuse.H0_H0 ;  /* 0x20000008ff0d7230 */ /* 0x108fe40000004100 */
        /* <DEDUP_REMOVED lines=76> */
.L_x_83:
[----:B------:R-:W-:Y:S05]  /*47c0*/  BSYNC B0 ;  /* 0x0000000000007941 */ /* 0x000fea0003800000 */
.L_x_82:
[----:B-1----:R-:W-:Y:S01]  /*47d0*/  VIADD R23, R21, 0x6200 ;  /* 0x0000620015177836 */ /* 0x002fe20000000000 */
[----:B------:R-:W-:Y:S04]  /*47e0*/  BAR.SYNC.DEFER_BLOCKING 0x1, 0x100 ;  /* 0x0044000000007b1d */ /* 0x000fe80000010000 */
[----:B------:R-:W-:Y:S02]  /*47f0*/  LEA R23, R156, R23, 0x1 ;  /* 0x000000179c177211 */ /* 0x000fe400078e08ff */
[----:B------:R-:W-:Y:S04]  /*4800*/  BSSY B0, `(.L_x_84) ;  /* 0x0000009000007945 */ /* 0x000fe80003800000 */
[----:B------:R-:W-:Y:S05]  /*4810*/  @!P0 BRA `(.L_x_85) ;  /* 0x00000000001c8947 */ /* 0x000fea0003800000 */
[----:B------:R-:W-:-:S13]  /*4820*/  ISETP.NE.AND P3, PT, R164, 0x3, PT ;  /* 0x00000003a400780c */ /* 0x000fda0003f65270 */
[----:B------:R-:W-:Y:S05]  /*4830*/  @!P3 BRA `(.L_x_86) ;  /* 0x000000000004b947 */ /* 0x000fea0003800000 */
[----:B------:R-:W-:Y:S01]  /*4840*/  BPT.TRAP 0x1 ;  /* 0x000000040000795c */ /* 0x000fe20000300000 */
.L_x_86:
[----:B------:R-:W-:-:S04]  /*4850*/  ULEA UR4, UR8, UR53, 0x3 ;  /* 0x0000003508047291 */ /* 0x000fc8000f8e183f */
[----:B------:R-:W-:-:S04]  /*4860*/  UIADD3 UR4, UR4, 0x60, URZ ;  /* 0x0000006004047890 */ /* 0x000fc8000fffe03f */
[----:B------:R-:W-:-:S09]  /*4870*/  UPRMT UR4, UR52, 0x654, UR4 ;  /* 0x0000065434047896 */ /* 0x000fd20008000004 */
[----:B------:R-:W-:Y:S03]  /*4880*/  SYNCS.ARRIVE.TRANS64.RED.A1T0 RZ, [UR4], RZ ;  /* 0x000000ffffff79a7 */ /* 0x000fe60008100404 */
.L_x_85:
[----:B------:R-:W-:Y:S05]  /*4890*/  BSYNC B0 ;  /* 0x0000000000007941 */ /* 0x000fea0003800000 */
.L_x_84:
        /* <DEDUP_REMOVED lines=8> */
.L_x_89:
[C---:B------:R-:W-:Y:S01]  /*4920*/  LEA R12, R20.reuse, UR53, 0x3 ;  /* 0x00000035140c7c11 */ /* 0x040fe2000f8e18ff */
[----:B------:R-:W-:Y:S01]  /*4930*/  @!P1 IMAD R15, R20, 0x2000, R29 ;  /* 0x00002000140f9824 */ /* 0x000fe200078e021d */
[----:B------:R-:W-:Y:S01]  /*4940*/  SHF.L.U32 R13, R31, 0x1f, RZ ;  /* 0x0000001f1f0d7819 */ /* 0x000fe200000006ff */
[----:B------:R-:W-:Y:S02]  /*4950*/  BSSY B1, `(.L_x_90) ;  /* 0x0000004000017945 */ /* 0x000fe40003800000 */
[----:B------:R-:W-:Y:S01]  /*4960*/  @!P1 IMAD R14, R156, 0x2, R15 ;  /* 0x000000029c0e9824 */ /* 0x000fe200078e020f */
[----:B------:R-:W1:Y:S02]  /*4970*/  SYNCS.PHASECHK.TRANS64.TRYWAIT P3, [R12+URZ+0x40], R13 ;  /* 0x0000400d0c0075a7 */ /* 0x000e64000806017f */
[----:B-1----:R-:W-:Y:S05]  /*4980*/  @!P3 BRA `(.L_x_91) ;  /* 0x00000054004cb947 */ /* 0x002fea0003800000 */
.L_x_232:
[----:B------:R-:W-:Y:S05]  /*4990*/  BSYNC B1 ;  /* 0x0000000000017941 */ /* 0x000fea0003800000 */
.L_x_90:
[----:B------:R-:W-:Y:S05]  /*49a0*/  @!P1 WARPSYNC.ALL ;  /* 0x0000000000009948 */ /* 0x000fea0003800000 */
[----:B------:R2:W3:Y:S01]  /*49b0*/  @!P1 LDSM.16.M88.4 R8, [R15] ;  /* 0x000000000f08983b */ /* 0x0004e20000000200 */
[----:B------:R-:W-:-:S03]  /*49c0*/  IADD3 R20, R20, 0x1, RZ ;  /* 0x0000000114147810 */ /* 0x000fc60007ffe0ff */
[----:B------:R2:W4:Y:S01]  /*49d0*/  @!P1 LDSM.16.M88.4 R4, [R14] ;  /* 0x000000000e04983b */ /* 0x0005220000000200 */
[----:B------:R-:W-:-:S04]  /*49e0*/  ISETP.NE.AND P3, PT, R20, 0x4, PT ;  /* 0x000000041400780c */ /* 0x000fc80003f65270 */
[----:B-1----:R-:W-:Y:S02]  /*49f0*/  SEL R12, RZ, 0x1, P3 ;  /* 0x00000001ff0c7807 */ /* 0x002fe40001800000 */
[----:B------:R-:W-:Y:S02]  /*4a00*/  SEL R20, R20, RZ, P3 ;  /* 0x000000ff14147207 */ /* 0x000fe40001800000 */
[----:B--2---:R-:W-:-:S07]  /*4a10*/  LOP3.LUT R31, R31, R12, RZ, 0x3c, !PT ;  /* 0x0000000c1f1f7212 */ /* 0x004fce00078e3cff */
.L_x_88:
[----:B------:R-:W-:Y:S05]  /*4a20*/  BSYNC B0 ;  /* 0x0000000000007941 */ /* 0x000fea0003800000 */
.L_x_87:
        /* <DEDUP_REMOVED lines=59> */
[----:B------:R1:W-:Y:S01]  /*4de0*/  STSM.16.M88.4 [R28], R96 ;  /* 0x000000601c007844 */ /* 0x0003e20000000200 */
        /* <DEDUP_REMOVED lines=17> */
.L_x_93:
[----:B------:R-:W-:Y:S05]  /*4f00*/  BSYNC B0 ;  /* 0x0000000000007941 */ /* 0x000fea0003800000 */
.L_x_92:
[----:B------:R-:W-:Y:S06]  /*4f10*/  BAR.SYNC.DEFER_BLOCKING 0x1, 0x100 ;  /* 0x0044000000007b1d */ /* 0x000fec0000010000 */
[----:B------:R-:W-:Y:S04]  /*4f20*/  BSSY B0, `(.L_x_94) ;  /* 0x0000009000007945 */ /* 0x000fe80003800000 */
[----:B------:R-:W-:Y:S05]  /*4f30*/  @!P0 BRA `(.L_x_95) ;  /* 0x00000000001c8947 */ /* 0x000fea0003800000 */
[----:B------:R-:W-:-:S13]  /*4f40*/  ISETP.NE.AND P3, PT, R164, 0x3, PT ;  /* 0x00000003a400780c */ /* 0x000fda0003f65270 */
[----:B------:R-:W-:Y:S05]  /*4f50*/  @!P3 BRA `(.L_x_96) ;  /* 0x000000000004b947 */ /* 0x000fea0003800000 */
[----:B------:R-:W-:Y:S01]  /*4f60*/  BPT.TRAP 0x1 ;  /* 0x000000040000795c */ /* 0x000fe20000300000 */
.L_x_96:
[----:B------:R-:W-:-:S04]  /*4f70*/  ULEA UR4, UR8, UR53, 0x3 ;  /* 0x0000003508047291 */ /* 0x000fc8000f8e183f */
[----:B------:R-:W-:-:S04]  /*4f80*/  UIADD3 UR4, UR4, 0x60, URZ ;  /* 0x0000006004047890 */ /* 0x000fc8000fffe03f */
[----:B------:R-:W-:-:S09]  /*4f90*/  UPRMT UR4, UR52, 0x654, UR4 ;  /* 0x0000065434047896 */ /* 0x000fd20008000004 */
[----:B------:R-:W-:Y:S03]  /*4fa0*/  SYNCS.ARRIVE.TRANS64.RED.A1T0 RZ, [UR4], RZ ;  /* 0x000000ffffff79a7 */ /* 0x000fe60008100404 */
.L_x_95:
[----:B------:R-:W-:Y:S05]  /*4fb0*/  BSYNC B0 ;  /* 0x0000000000007941 */ /* 0x000fea0003800000 */
.L_x_94:
        /* <DEDUP_REMOVED lines=8> */
.L_x_99:
[C---:B-1----:R-:W-:Y:S01]  /*5040*/  LEA R12, R20.reuse, UR53, 0x3 ;  /* 0x00000035140c7c11 */ /* 0x042fe2000f8e18ff */
[----:B------:R-:W-:Y:S01]  /*5050*/  @!P1 IMAD R15, R20, 0x2000, R29 ;  /* 0x00002000140f9824 */ /* 0x000fe200078e021d */
[----:B------:R-:W-:Y:S01]  /*5060*/  SHF.L.U32 R13, R31, 0x1f, RZ ;  /* 0x0000001f1f0d7819 */ /* 0x000fe200000006ff */
[----:B------:R-:W-:Y:S02]  /*5070*/  BSSY B1, `(.L_x_100) ;  /* 0x0000004000017945 */ /* 0x000fe40003800000 */
[----:B------:R-:W-:Y:S01]  /*5080*/  @!P1 IMAD R14, R156, 0x2, R15 ;  /* 0x000000029c0e9824 */ /* 0x000fe200078e020f */
[----:B------:R-:W1:Y:S02]  /*5090*/  SYNCS.PHASECHK.TRANS64.TRYWAIT P3, [R12+URZ+0x40], R13 ;  /* 0x0000400d0c0075a7 */ /* 0x000e64000806017f */
[----:B-1----:R-:W-:Y:S05]  /*50a0*/  @!P3 BRA `(.L_x_101) ;  /* 0x0000004c0098b947 */ /* 0x002fea0003800000 */
.L_x_233:
[----:B------:R-:W-:Y:S05]  /*50b0*/  BSYNC B1 ;  /* 0x0000000000017941 */ /* 0x000fea0003800000 */
.L_x_100:
        /* <DEDUP_REMOVED lines=8> */
.L_x_98:
[----:B------:R-:W-:Y:S05]  /*5140*/  BSYNC B0 ;  /* 0x0000000000007941 */ /* 0x000fea0003800000 */
.L_x_97:
        /* <DEDUP_REMOVED lines=77> */
.L_x_103:
[----:B------:R-:W-:Y:S05]  /*5620*/  BSYNC B0 ;  /* 0x0000000000007941 */ /* 0x000fea0003800000 */
.L_x_102:
[----:B------:R-:W-:Y:S06]  /*5630*/  BAR.SYNC.DEFER_BLOCKING 0x1, 0x100 ;  /* 0x0044000000007b1d */ /* 0x000fec0000010000 */
[----:B------:R-:W-:Y:S04]  /*5640*/  BSSY B0, `(.L_x_104) ;  /* 0x0000009000007945 */ /* 0x000fe80003800000 */
[----:B------:R-:W-:Y:S05]  /*5650*/  @!P0 BRA `(.L_x_105) ;  /* 0x00000000001c8947 */ /* 0x000fea0003800000 */
[----:B------:R-:W-:-:S13]  /*5660*/  ISETP.NE.AND P3, PT, R164, 0x3, PT ;  /* 0x00000003a400780c */ /* 0x000fda0003f65270 */
[----:B------:R-:W-:Y:S05]  /*5670*/  @!P3 BRA `(.L_x_106) ;  /* 0x000000000004b947 */ /* 0x000fea0003800000 */
[----:B------:R-:W-:Y:S01]  /*5680*/  BPT.TRAP 0x1 ;  /* 0x000000040000795c */ /* 0x000fe20000300000 */
.L_x_106:
[----:B------:R-:W-:-:S04]  /*5690*/  ULEA UR4, UR8, UR53, 0x3 ;  /* 0x0000003508047291 */ /* 0x000fc8000f8e183f */
[----:B------:R-:W-:-:S04]  /*56a0*/  UIADD3 UR4, UR4, 0x60, URZ ;  /* 0x0000006004047890 */ /* 0x000fc8000fffe03f */
[----:B------:R-:W-:-:S09]  /*56b0*/  UPRMT UR4, UR52, 0x654, UR4 ;  /* 0x0000065434047896 */ /* 0x000fd20008000004 */
[----:B------:R-:W-:Y:S03]  /*56c0*/  SYNCS.ARRIVE.TRANS64.RED.A1T0 RZ, [UR4], RZ ;  /* 0x000000ffffff79a7 */ /* 0x000fe60008100404 */
.L_x_105:
[----:B------:R-:W-:Y:S05]  /*56d0*/  BSYNC B0 ;  /* 0x0000000000007941 */ /* 0x000fea0003800000 */
.L_x_104:
        /* <DEDUP_REMOVED lines=8> */
.L_x_109:
[C---:B------:R-:W-:Y:S01]  /*5760*/  LEA R12, R20.reuse, UR53, 0x3 ;  /* 0x00000035140c7c11 */ /* 0x040fe2000f8e18ff */
[----:B------:R-:W-:Y:S01]  /*5770*/  @!P1 IMAD R15, R20, 0x2000, R29 ;  /* 0x00002000140f9824 */ /* 0x000fe200078e021d */
[----:B------:R-:W-:Y:S01]  /*5780*/  SHF.L.U32 R13, R31, 0x1f, RZ ;  /* 0x0000001f1f0d7819 */ /* 0x000fe200000006ff */
[----:B------:R-:W-:Y:S02]  /*5790*/  BSSY B1, `(.L_x_110) ;  /* 0x0000004000017945 */ /* 0x000fe40003800000 */
[----:B------:R-:W-:Y:S01]  /*57a0*/  @!P1 IMAD R14, R156, 0x2, R15 ;  /* 0x000000029c0e9824 */ /* 0x000fe200078e020f */
[----:B------:R-:W2:Y:S02]  /*57b0*/  SYNCS.PHASECHK.TRANS64.TRYWAIT P3, [R12+URZ+0x40], R13 ;  /* 0x0000400d0c0075a7 */ /* 0x000ea4000806017f */
[----:B--2---:R-:W-:Y:S05]  /*57c0*/  @!P3 BRA `(.L_x_111) ;  /* 0x0000004400e4b947 */ /* 0x004fea0003800000 */
.L_x_234:
[----:B------:R-:W-:Y:S05]  /*57d0*/  BSYNC B1 ;  /* 0x0000000000017941 */ /* 0x000fea0003800000 */
.L_x_110:
[----:B------:R-:W-:Y:S05]  /*57e0*/  @!P1 WARPSYNC.ALL ;  /* 0x0000000000009948 */ /* 0x000fea0003800000 */
[----:B------:R3:W4:Y:S01]  /*57f0*/  @!P1 LDSM.16.M88.4 R8, [R15] ;  /* 0x000000000f08983b */ /* 0x0007220000000200 */
[----:B------:R-:W-:-:S03]  /*5800*/  IADD3 R20, R20, 0x1, RZ ;  /* 0x0000000114147810 */ /* 0x000fc60007ffe0ff */
[----:B------:R3:W1:Y:S01]  /*5810*/  @!P1 LDSM.16.M88.4 R4, [R14] ;  /* 0x000000000e04983b */ /* 0x0006620000000200 */
[----:B------:R-:W-:-:S04]  /*5820*/  ISETP.NE.AND P3, PT, R20, 0x4, PT ;  /* 0x000000041400780c */ /* 0x000fc80003f65270 */
[----:B--2---:R-:W-:Y:S02]  /*5830*/  SEL R12, RZ, 0x1, P3 ;  /* 0x00000001ff0c7807 */ /* 0x004fe40001800000 */
[----:B------:R-:W-:Y:S02]  /*5840*/  SEL R20, R20, RZ, P3 ;  /* 0x000000ff14147207 */ /* 0x000fe40001800000 */
[----:B---3--:R-:W-:-:S07]  /*5850*/  LOP3.LUT R31, R31, R12, RZ, 0x3c, !PT ;  /* 0x0000000c1f1f7212 */ /* 0x008fce00078e3cff */
.L_x_108:
[----:B------:R-:W-:Y:S05]  /*5860*/  BSYNC B0 ;  /* 0x0000000000007941 */ /* 0x000fea0003800000 */
.L_x_107:
[--C-:B----4-:R-:W-:Y:S02]  /*5870*/  HADD2.F32 R13, -RZ, R8.reuse.H0_H0 ;  /* 0x20000008ff0d7230 */ /* 0x110fe40000004100 */
        /* <DEDUP_REMOVED lines=23> */
[----:B-1----:R-:W-:-:S02]  /*59f0*/  HADD2.F32 R33, -RZ, R4.H0_H0 ;  /* 0x20000004ff217230 */ /* 0x002fc40000004100 */
        /* <DEDUP_REMOVED lines=52> */
.L_x_113:
[----:B------:R-:W-:Y:S05]  /*5d40*/  BSYNC B0 ;  /* 0x0000000000007941 */ /* 0x000fea0003800000 */
.L_x_112:
[----:B------:R-:W-:Y:S06]  /*5d50*/  BAR.SYNC.DEFER_BLOCKING 0x1, 0x100 ;  /* 0x0044000000007b1d */ /* 0x000fec0000010000 */
[----:B------:R-:W-:Y:S04]  /*5d60*/  BSSY B0, `(.L_x_114) ;  /* 0x0000009000007945 */ /* 0x000fe80003800000 */
[----:B------:R-:W-:Y:S05]  /*5d70*/  @!P0 BRA `(.L_x_115) ;  /* 0x00000000001c8947 */ /* 0x000fea0003800000 */
[----:B------:R-:W-:-:S13]  /*5d80*/  ISETP.NE.AND P3, PT, R164, 0x3, PT ;  /* 0x00000003a400780c */ /* 0x000fda0003f65270 */
[----:B------:R-:W-:Y:S05]  /*5d90*/  @!P3 BRA `(.L_x_116) ;  /* 0x000000000004b947 */ /* 0x000fea0003800000 */
[----:B------:R-:W-:Y:S01]  /*5da0*/  BPT.TRAP 0x1 ;  /* 0x000000040000795c */ /* 0x000fe20000300000 */
.L_x_116:
[----:B------:R-:W-:-:S04]  /*5db0*/  ULEA UR4, UR8, UR53, 0x3 ;  /* 0x0000003508047291 */ /* 0x000fc8000f8e183f */
[----:B------:R-:W-:-:S04]  /*5dc0*/  UIADD3 UR4, UR4, 0x60, URZ ;  /* 0x0000006004047890 */ /* 0x000fc8000fffe03f */
[----:B------:R-:W-:-:S09]  /*5dd0*/  UPRMT UR4, UR52, 0x654, UR4 ;  /* 0x0000065434047896 */ /* 0x000fd20008000004 */
[----:B------:R-:W-:Y:S03]  /*5de0*/  SYNCS.ARRIVE.TRANS64.RED.A1T0 RZ, [UR4], RZ ;  /* 0x000000ffffff79a7 */ /* 0x000fe60008100404 */
.L_x_115:
[----:B------:R-:W-:Y:S05]  /*5df0*/  BSYNC B0 ;  /* 0x0000000000007941 */ /* 0x000fea0003800000 */
.L_x_114:
        /* <DEDUP_REMOVED lines=8> */
.L_x_119:
[----:B------:R-:W-:Y:S01]  /*5e80*/  SHF.L.U32 R31, R31, 0x1f, RZ ;  /* 0x0000001f1f1f7819 */ /* 0x000fe200000006ff */
[C---:B------:R-:W-:Y:S01]  /*5e90*/  @!P1 IMAD R29, R20.reuse, 0x2000, R29 ;  /* 0x00002000141d9824 */ /* 0x040fe200078e021d */
[----:B------:R-:W-:Y:S01]  /*5ea0*/  LEA R14, R20, UR53, 0x3 ;  /* 0x00000035140e7c11 */ /* 0x000fe2000f8e18ff */
[----:B------:R-:W-:Y:S02]  /*5eb0*/  BSSY B1, `(.L_x_120) ;  /* 0x0000004000017945 */ /* 0x000fe40003800000 */
[----:B------:R-:W-:Y:S01]  /*5ec0*/  @!P1 IMAD R12, R156, 0x2, R29 ;  /* 0x000000029c0c9824 */ /* 0x000fe200078e021d */
[----:B------:R-:W2:Y:S02]  /*5ed0*/  SYNCS.PHASECHK.TRANS64.TRYWAIT P3, [R14+URZ+0x40], R31 ;  /* 0x0000401f0e0075a7 */ /* 0x000ea4000806017f */
[----:B--2---:R-:W-:Y:S05]  /*5ee0*/  @!P3 BRA `(.L_x_121) ;  /* 0x000000400030b947 */ /* 0x004fea0003800000 */
.L_x_235:
[----:B------:R-:W-:Y:S05]  /*5ef0*/  BSYNC B1 ;  /* 0x0000000000017941 */ /* 0x000fea0003800000 */
.L_x_120:
[----:B------:R-:W-:Y:S05]  /*5f00*/  @!P1 WARPSYNC.ALL ;  /* 0x0000000000009948 */ /* 0x000fea0003800000 */
[----:B------:R3:W4:Y:S04]  /*5f10*/  @!P1 LDSM.16.M88.4 R8, [R29] ;  /* 0x000000001d08983b */ /* 0x0007280000000200 */
[----:B------:R3:W1:Y:S02]  /*5f20*/  @!P1 LDSM.16.M88.4 R4, [R12] ;  /* 0x000000000c04983b */ /* 0x0006640000000200 */
.L_x_118:
[----:B------:R-:W-:Y:S05]  /*5f30*/  BSYNC B0 ;  /* 0x0000000000007941 */ /* 0x000fea0003800000 */
.L_x_117:
[--C-:B----4-:R-:W-:Y:S02]  /*5f40*/  HADD2.F32 R13, -RZ, R8.reuse.H0_H0 ;  /* 0x20000008ff0d7230 */ /* 0x110fe40000004100 */
[C-C-:B------:R-:W-:Y:S01]  /*5f50*/  FFMA R136, R157.reuse, R136, R162.reuse ;  /* 0x000000889d887223 */ /* 0x140fe200000000a2 */
[----:B------:R-:W-:Y:S02]  /*5f60*/  HADD2.F32 R15, -RZ, R8.H1_H1 ;  /* 0x30000008ff0f7230 */ /* 0x000fe40000004100 */
[C---:B---3--:R-:W-:Y:S01]  /*5f70*/  FFMA R12, R157.reuse, R137, R162 ;  /* 0x000000899d0c7223 */ /* 0x048fe200000000a2 */
[--C-:B------:R-:W-:Y:S02]  /*5f80*/  HADD2.F32 R25, -RZ, R9.reuse.H0_H0 ;  /* 0x20000009ff197230 */ /* 0x100fe40000004100 */
[C-C-:B------:R-:W-:Y:S01]  /*5f90*/  FFMA R138, R157.reuse, R138, R154.reuse ;  /* 0x0000008a9d8a7223 */ /* 0x140fe2000000009a */
[----:B------:R-:W-:Y:S02]  /*5fa0*/  HADD2.F32 R9, -RZ, R9.H1_H1 ;  /* 0x30000009ff097230 */ /* 0x000fe40000004100 */
[----:B--2---:R-:W-:Y:S01]  /*5fb0*/  FFMA R14, R157, R139, R154 ;  /* 0x0000008b9d0e7223 */ /* 0x004fe2000000009a */
[----:B------:R-:W-:-:S02]  /*5fc0*/  HADD2.F32 R31, -RZ, R11.H0_H0 ;  /* 0x2000000bff1f7230 */ /* 0x000fc40000004100 */
[C-C-:B------:R-:W-:Y:S01]  /*5fd0*/  FFMA R140, R157.reuse, R140, R162.reuse ;  /* 0x0000008c9d8c7223 */ /* 0x140fe200000000a2 */
[--C-:B------:R-:W-:Y:S02]  /*5fe0*/  HADD2.F32 R27, -RZ, R10.reuse.H0_H0 ;  /* 0x2000000aff1b7230 */ /* 0x100fe40000004100 */
[C-C-:B------:R-:W-:Y:S01]  /*5ff0*/  FFMA R20, R157.reuse, R141, R162.reuse ;  /* 0x0000008d9d147223 */ /* 0x140fe200000000a2 */
[----:B------:R-:W-:Y:S02]  /*6000*/  HADD2.F32 R29, -RZ, R10.H1_H1 ;  /* 0x3000000aff1d7230 */ /* 0x000fe40000004100 */
[C-C-:B------:R-:W-:Y:S01]  /*6010*/  FFMA R148, R157.reuse, R148, R162.reuse ;  /* 0x000000949d947223 */ /* 0x140fe200000000a2 */
[----:B------:R-:W-:Y:S02]  /*6020*/  HADD2.F32 R11, -RZ, R11.H1_H1 ;  /* 0x3000000bff0b7230 */ /* 0x000fe40000004100 */
[----:B------:R-:W-:Y:S01]  /*6030*/  FFMA R30, R157, R149, R162 ;  /* 0x000000959d1e7223 */ /* 0x000fe200000000a2 */
[----:B-1----:R-:W-:-:S02]  /*6040*/  HADD2.F32 R37, -RZ, R5.H0_H0 ;  /* 0x20000005ff257230 */ /* 0x002fc40000004100 */
[C-C-:B------:R-:W-:Y:S01]  /*6050*/  FFMA R142, R157.reuse, R142, R154.reuse ;  /* 0x0000008e9d8e7223 */ /* 0x140fe2000000009a */
[--C-:B------:R-:W-:Y:S02]  /*6060*/  HADD2.F32 R39, -RZ, R6.reuse.H0_H0 ;  /* 0x20000006ff277230 */ /* 0x100fe40000004100 */
[C-C-:B------:R-:W-:Y:S01]  /*6070*/  FFMA R24, R157.reuse, R143, R154.reuse ;  /* 0x0000008f9d187223 */ /* 0x140fe2000000009a */
[----:B------:R-:W-:Y:S02]  /*6080*/  HADD2.F32 R41, -RZ, R6.H1_H1 ;  /* 0x30000006ff297230 */ /* 0x000fe40000004100 */
[C-C-:B------:R-:W-:Y:S01]  /*6090*/  FFMA R146, R157.reuse, R146, R154.reuse ;  /* 0x000000929d927223 */ /* 0x140fe2000000009a */
[----:B------:R-:W-:Y:S02]  /*60a0*/  HADD2.F32 R43, -RZ, R7.H0_H0 ;  /* 0x20000007ff2b7230 */ /* 0x000fe40000004100 */
[C-C-:B------:R-:W-:Y:S01]  /*60b0*/  FFMA R28, R157.reuse, R147, R154.reuse ;  /* 0x000000939d1c7223 */ /* 0x140fe2000000009a */
[----:B------:R-:W-:Y:S01]  /*60c0*/  FFMA R150, R157, R150, R154 ;  /* 0x000000969d967223 */ /* 0x000fe2000000009a */
[----:B------:R-:W-:-:S02]  /*60d0*/  HADD2.F32 R33, -RZ, R4.H0_H0 ;  /* 0x20000004ff217230 */ /* 0x000fc40000004100 */
[C-C-:B------:R-:W-:Y:S01]  /*60e0*/  FFMA R144, R157.reuse, R144, R162.reuse ;  /* 0x000000909d907223 */ /* 0x140fe200000000a2 */
[----:B------:R-:W-:Y:S02]  /*60f0*/  HADD2.F32 R35, -RZ, R4.H1_H1 ;  /* 0x30000004ff237230 */ /* 0x000fe40000004100 */
[C---:B------:R-:W-:Y:S01]  /*6100*/  FFMA R26, R157.reuse, R145, R162 ;  /* 0x000000919d1a7223 */ /* 0x040fe200000000a2 */
[----:B------:R-:W-:Y:S02]  /*6110*/  HADD2.F32 R5, -RZ, R5.H1_H1 ;  /* 0x30000005ff057230 */ /* 0x000fe40000004100 */
[----:B------:R-:W-:Y:S01]  /*6120*/  FFMA R154, R157, R151, R154 ;  /* 0x000000979d9a7223 */ /* 0x000fe2000000009a */
[----:B------:R-:W-:Y:S02]  /*6130*/  HADD2.F32 R7, -RZ, R7.H1_H1 ;  /* 0x30000007ff077230 */ /* 0x000fe40000004100 */
[-C--:B------:R-:W-:Y:S01]  /*6140*/  FFMA R13, R13, R161.reuse, R136 ;  /* 0x000000a10d0d7223 */ /* 0x080fe20000000088 */
        /* <DEDUP_REMOVED lines=44> */
.L_x_123:
[----:B------:R-:W-:Y:S05]  /*6410*/  BSYNC B0 ;  /* 0x0000000000007941 */ /* 0x000fea0003800000 */
.L_x_122:
[----:B------:R-:W-:Y:S06]  /*6420*/  BAR.SYNC.DEFER_BLOCKING 0x1, 0x100 ;  /* 0x0044000000007b1d */ /* 0x000fec0000010000 */
[----:B------:R-:W-:Y:S04]  /*6430*/  BSSY B0, `(.L_x_124) ;  /* 0x0000009000007945 */ /* 0x000fe80003800000 */
[----:B------:R-:W-:Y:S05]  /*6440*/  @!P0 BRA `(.L_x_125) ;  /* 0x00000000001c8947 */ /* 0x000fea0003800000 */
[----:B------:R-:W-:-:S13]  /*6450*/  ISETP.NE.AND P0, PT, R164, 0x3, PT ;  /* 0x00000003a400780c */ /* 0x000fda0003f05270 */
[----:B------:R-:W-:Y:S05]  /*6460*/  @!P0 BRA `(.L_x_126) ;  /* 0x0000000000048947 */ /* 0x000fea0003800000 */
[----:B------:R-:W-:Y:S01]  /*6470*/  BPT.TRAP 0x1 ;  /* 0x000000040000795c */ /* 0x000fe20000300000 */
.L_x_126:
[----:B------:R-:W-:-:S04]  /*6480*/  ULEA UR4, UR36, UR53, 0x3 ;  /* 0x0000003524047291 */ /* 0x000fc8000f8e183f */
[----:B------:R-:W-:-:S04]  /*6490*/  UIADD3 UR4, UR4, 0x60, URZ ;  /* 0x0000006004047890 */ /* 0x000fc8000fffe03f */
[----:B------:R-:W-:-:S09]  /*64a0*/  UPRMT UR4, UR52, 0x654, UR4 ;  /* 0x0000065434047896 */ /* 0x000fd20008000004 */
[----:B------:R-:W-:Y:S03]  /*64b0*/  SYNCS.ARRIVE.TRANS64.RED.A1T0 RZ, [UR4], RZ ;  /* 0x000000ffffff79a7 */ /* 0x000fe60008100404 */
.L_x_125:
[----:B------:R-:W-:Y:S05]  /*64c0*/  BSYNC B0 ;  /* 0x0000000000007941 */ /* 0x000fea0003800000 */
.L_x_124:
[----:B------:R-:W-:Y:S01]  /*64d0*/  IADD3 R16, P0, R16, UR46, RZ ;  /* 0x0000002e10107c10 */ /* 0x000fe2000ff1e0ff */
[----:B------:R-:W-:Y:S01]  /*64e0*/  ULDC.64 UR4, c[0x0][0x8f8] ;  /* 0x00023e0000047ab9 */ /* 0x000fe20000000a00 */
[----:B------:R-:W-:Y:S01]  /*64f0*/  UIADD3 UR36, UR36, 0x1, URZ ;  /* 0x0000000124247890 */ /* 0x000fe2000fffe03f */
[----:B------:R-:W-:Y:S01]  /*6500*/  PRMT R4, RZ, 0x7610, R4 ;  /* 0x00007610ff047816 */ /* 0x000fe20000000004 */
[----:B------:R-:W-:Y:S01]  /*6510*/  UMOV UR43, 0xffffffff ;  /* 0xffffffff002b7882 */ /* 0x000fe20000000000 */
[----:B------:R-:W-:Y:S01]  /*6520*/  IADD3.X R17, R17, UR39, RZ, P0, !PT ;  /* 0x0000002711117c10 */ /* 0x000fe200087fe4ff */
[----:B------:R-:W-:Y:S01]  /*6530*/  UISETP.NE.AND UP0, UPT, UR36, 0x4, UPT ;  /* 0x000000042400788c */ /* 0x000fe2000bf05270 */
[----:B------:R-:W-:Y:S01]  /*6540*/  ISETP.GE.U32.AND P0, PT, R16, UR4, PT ;  /* 0x0000000410007c0c */ /* 0x000fe2000bf06070 */
[----:B------:R-:W-:Y:S01]  /*6550*/  IMAD.MOV.U32 R153, RZ, RZ, -0x1 ;  /* 0xffffffffff997424 */ /* 0x000fe200078e00ff */
[----:B------:R-:W-:Y:S01]  /*6560*/  MOV R154, 0xffffffff ;  /* 0xffffffff009a7802 */ /* 0x000fe20000000f00 */
[----:B------:R-:W-:Y:S01]  /*6570*/  USEL UR36, UR36, URZ, UP0 ;  /* 0x0000003f24247287 */ /* 0x000fe20008000000 */
[----:B------:R-:W-:-:S13]  /*6580*/  ISETP.GE.U32.AND.EX P0, PT, R17, UR5, PT, P0 ;  /* 0x0000000511007c0c */ /* 0x000fda000bf06100 */
[----:B------:R-:W-:Y:S05]  /*6590*/  @P0 BRA `(.L_x_127) ;  /* 0x0000000400600947 */ /* 0x000fea0003800000 */
[----:B------:R-:W2:Y:S01]  /*65a0*/  LDC.64 R10, c[0x0][0x8d0] ;  /* 0x00023400ff0a7b82 */ /* 0x000ea20000000a00 */
[----:B-1----:R-:W1:Y:S01]  /*65b0*/  S2R R23, SR_CTAID.X ;  /* 0x0000000000177919 */ /* 0x002e620000002500 */
[----:B------:R-:W-:Y:S01]  /*65c0*/  IMAD.MOV.U32 R8, RZ, RZ, R16 ;  /* 0x000000ffff087224 */ /* 0x000fe200078e0010 */
[----:B------:R-:W-:-:S05]  /*65d0*/  MOV R9, R17 ;  /* 0x0000001100097202 */ /* 0x000fca0000000f00 */
[----:B------:R-:W3:Y:S08]  /*65e0*/  LDC R12, c[0x0][0x8d8] ;  /* 0x00023600ff0c7b82 */ /* 0x000ef00000000800 */
[----:B------:R-:W4:Y:S01]  /*65f0*/  LDC.64 R20, c[0x0][0x8c8] ;  /* 0x00023200ff147b82 */ /* 0x000f220000000a00 */
[----:B--2---:R-:W-:-:S04]  /*6600*/  ISETP.NE.U32.AND P0, PT, R10, RZ, PT ;  /* 0x000000ff0a00720c */ /* 0x004fc80003f05070 */
[----:B------:R-:W-:-:S13]  /*6610*/  ISETP.NE.AND.EX P0, PT, R11, RZ, PT, P0 ;  /* 0x000000ff0b00720c */ /* 0x000fda0003f05300 */
[----:B-1-34-:R-:W-:Y:S05]  /*6620*/  @!P0 BRA `(.L_x_128) ;  /* 0x0000000000288947 */ /* 0x01afea0003800000 */
[----:B------:R-:W1:Y:S02]  /*6630*/  LDC R5, c[0x0][0x8dc] ;  /* 0x00023700ff057b82 */ /* 0x000e640000000800 */
[----:B-1----:R-:W-:-:S05]  /*6640*/  IADD3 R9, P0, R16, R5, RZ ;  /* 0x0000000510097210 */ /* 0x002fca0007f1e0ff */
        /* <DEDUP_REMOVED lines=8> */
.L_x_128:
[----:B------:R-:W1:Y:S01]  /*66d0*/  S2R R24, SR_CTAID.Y ;  /* 0x0000000000187919 */ /* 0x000e620000002600 */
[-CC-:B------:R-:W-:Y:S01]  /*66e0*/  SHF.R.U64 R31, R8, R12.reuse, R9.reuse ;  /* 0x0000000c081f7219 */ /* 0x180fe20000001209 */
[----:B------:R-:W2:Y:S01]  /*66f0*/  LDC.64 R14, c[0x0][0x8e8] ;  /* 0x00023a00ff0e7b82 */ /* 0x000ea20000000a00 */
[----:B------:R-:W-:Y:S01]  /*6700*/  SHF.R.U32.HI R4, RZ, R12, R9 ;  /* 0x0000000cff047219 */ /* 0x000fe20000011609 */
[----:B------:R-:W-:Y:S01]  /*6710*/  ULDC UR4, c[0x0][0x150] ;  /* 0x0000540000047ab9 */ /* 0x000fe20000000800 */
[----:B------:R-:W-:Y:S01]  /*6720*/  IADD3 R7, P0, RZ, -R31, RZ ;  /* 0x8000001fff077210 */ /* 0x000fe20007f1e0ff */
[----:B------:R-:W-:Y:S01]  /*6730*/  IMAD.MOV.U32 R11, RZ, RZ, -0x1 ;  /* 0xffffffffff0b7424 */ /* 0x000fe200078e00ff */
[----:B------:R-:W-:-:S03]  /*6740*/  I2FP.F32.U32 R9, R23 ;  /* 0x0000001700097245 */ /* 0x000fc60000201000 */
[----:B------:R-:W3:Y:S01]  /*6750*/  LDC R8, c[0x0][0x8c0] ;  /* 0x00023000ff087b82 */ /* 0x000ee20000000800 */
[----:B------:R-:W-:Y:S02]  /*6760*/  IMAD.X R5, RZ, RZ, ~R4, P0 ;  /* 0x000000ffff057224 */ /* 0x000fe400000e0e04 */
[----:B------:R-:W-:Y:S01]  /*6770*/  FMUL R9, R9, UR4 ;  /* 0x0000000409097c20 */ /* 0x000fe20008400000 */
[----:B------:R-:W-:Y:S01]  /*6780*/  ULDC UR4, c[0x0][0x154] ;  /* 0x0000550000047ab9 */ /* 0x000fe20000000800 */
[-C--:B------:R-:W-:Y:S02]  /*6790*/  IMAD R6, R5, R20.reuse, RZ ;  /* 0x0000001405067224 */ /* 0x080fe400078e02ff */
[C---:B------:R-:W-:Y:S01]  /*67a0*/  IMAD.WIDE.U32 R4, R7.reuse, R20, R16 ;  /* 0x0000001407047225 */ /* 0x040fe200078e0010 */
[----:B------:R-:W4:Y:S01]  /*67b0*/  LDC R26, c[0x0][0x900] ;  /* 0x00024000ff1a7b82 */ /* 0x000f220000000800 */
[----:B------:R-:W5:Y:S02]  /*67c0*/  F2I.U32.TRUNC.NTZ R9, R9 ;  /* 0x0000000900097305 */ /* 0x000f64000020f000 */
[----:B------:R-:W-:-:S04]  /*67d0*/  IMAD R7, R7, R21, R6 ;  /* 0x0000001507077224 */ /* 0x000fc800078e0206 */
[----:B------:R-:W-:Y:S01]  /*67e0*/  IMAD.IADD R5, R5, 0x1, R7 ;  /* 0x0000000105057824 */ /* 0x000fe200078e0207 */
[----:B------:R-:W4:Y:S01]  /*67f0*/  LDC R20, c[0x0][0x8b0] ;  /* 0x00022c00ff147b82 */ /* 0x000f220000000800 */
[----:B--2---:R-:W-:-:S04]  /*6800*/  ISETP.NE.U32.AND P0, PT, R14, RZ, PT ;  /* 0x000000ff0e00720c */ /* 0x004fc80003f05070 */
[----:B------:R-:W-:-:S03]  /*6810*/  ISETP.NE.AND.EX P0, PT, R15, RZ, PT, P0 ;  /* 0x000000ff0f00720c */ /* 0x000fc60003f05300 */
[----:B------:R-:W2:Y:S01]  /*6820*/  LDC R6, c[0x0][0x144] ;  /* 0x00005100ff067b82 */ /* 0x000ea20000000800 */
[--C-:B---3--:R-:W-:Y:S02]  /*6830*/  SHF.R.U64 R12, R4, R8, R5.reuse ;  /* 0x00000008040c7219 */ /* 0x108fe40000001205 */
[----:B-1----:R-:W-:Y:S02]  /*6840*/  I2FP.F32.U32 R4, R24 ;  /* 0x0000001800047245 */ /* 0x002fe40000201000 */
[----:B------:R-:W-:Y:S02]  /*6850*/  SHF.R.U32.HI R5, RZ, R8, R5 ;  /* 0x00000008ff057219 */ /* 0x000fe40000011605 */
[----:B-----5:R-:W-:Y:S01]  /*6860*/  IADD3 R9, -R9, RZ, RZ ;  /* 0x000000ff09097210 */ /* 0x020fe20007ffe1ff */
[----:B------:R-:W1:Y:S01]  /*6870*/  LDC R21, c[0x0][0x148] ;  /* 0x00005200ff157b82 */ /* 0x000e620000000800 */
[----:B------:R-:W-:Y:S01]  /*6880*/  FMUL R7, R4, UR4 ;  /* 0x0000000404077c20 */ /* 0x000fe20008400000 */
[----:B----4-:R-:W-:-:S04]  /*6890*/  SHF.L.U32 R11, R11, R26, RZ ;  /* 0x0000001a0b0b7219 */ /* 0x010fc800000006ff */
[----:B------:R-:W-:Y:S02]  /*68a0*/  LOP3.LUT R27, RZ, R11, RZ, 0x33, !PT ;  /* 0x0000000bff1b7212 */ /* 0x000fe400078e33ff */
[----:B------:R-:W3:Y:S01]  /*68b0*/  LDC R25, c[0x0][0x8a8] ;  /* 0x00022a00ff197b82 */ /* 0x000ee20000000800 */
[-CC-:B------:R-:W-:Y:S02]  /*68c0*/  SHF.R.U64 R10, R12, R20.reuse, R5.reuse ;  /* 0x000000140c0a7219 */ /* 0x180fe40000001205 */
[----:B------:R-:W-:Y:S02]  /*68d0*/  SHF.R.U32.HI R5, RZ, R20, R5 ;  /* 0x00000014ff057219 */ /* 0x000fe40000011605 */
[----:B------:R4:W1:Y:S02]  /*68e0*/  F2I.U32.TRUNC.NTZ R20, R7 ;  /* 0x0000000700147305 */ /* 0x000864000020f000 */
[-CC-:B------:R-:W-:Y:S01]  /*68f0*/  SHF.R.U64 R13, R10, R26.reuse, R5.reuse ;  /* 0x0000001a0a0d7219 */ /* 0x180fe20000001205 */
[----:B------:R-:W1:Y:S01]  /*6900*/  LDC R28, c[0x0][0x8f0] ;  /* 0x00023c00ff1c7b82 */ /* 0x000e620000000800 */
[-C--:B------:R-:W-:Y:S01]  /*6910*/  SHF.R.U32.HI R5, RZ, R26.reuse, R5 ;  /* 0x0000001aff057219 */ /* 0x080fe20000011605 */
[----:B--2---:R-:W-:Y:S01]  /*6920*/  IMAD R23, R6, R9, R23 ;  /* 0x0000000906177224 */ /* 0x004fe200078e0217 */
[----:B------:R-:W-:Y:S01]  /*6930*/  SHF.L.U32 R26, R3, R26, RZ ;  /* 0x0000001a031a7219 */ /* 0x000fe200000006ff */
[----:B------:R-:W-:-:S04]  /*6940*/  IMAD.MOV.U32 R4, RZ, RZ, R13 ;  /* 0x000000ffff047224 */ /* 0x000fc800078e000d */
[----:B------:R-:W2:Y:S08]  /*6950*/  LDC R29, c[0x0][0x8e0] ;  /* 0x00023800ff1d7b82 */ /* 0x000eb00000000800 */
[----:B------:R-:W1:Y:S01]  /*6960*/  LDC R30, c[0x0][0x8b8] ;  /* 0x00022e00ff1e7b82 */ /* 0x000e620000000800 */
[----:B----4-:R-:W-:Y:S05]  /*6970*/  @!P0 BRA `(.L_x_129) ;  /* 0x0000000000288947 */ /* 0x010fea0003800000 */
[----:B------:R-:W4:Y:S02]  /*6980*/  LDC R4, c[0x0][0x8f4] ;  /* 0x00023d00ff047b82 */ /* 0x000f240000000800 */
[----:B----4-:R-:W-:-:S04]  /*6990*/  IADD3 R3, P0, R13, R4, RZ ;  /* 0x000000040d037210 */ /* 0x010fc80007f1e0ff */
[----:B------:R-:W-:-:S05]  /*69a0*/  IADD3.X R11, RZ, R5, RZ, P0, !PT ;  /* 0x00000005ff0b7210 */ /* 0x000fca00007fe4ff */
[----:B------:R-:W-:-:S04]  /*69b0*/  IMAD.WIDE.U32 R4, R11, R14, RZ ;  /* 0x0000000e0b047225 */ /* 0x000fc800078e00ff */
[----:B------:R-:W-:-:S04]  /*69c0*/  IMAD.WIDE.U32 R6, P0, R3, R15, R4 ;  /* 0x0000000f03067225 */ /* 0x000fc80007800004 */
[----:B------:R-:W-:-:S04]  /*69d0*/  IMAD.WIDE.U32 R4, R3, R14, RZ ;  /* 0x0000000e03047225 */ /* 0x000fc800078e00ff */
[----:B------:R-:W-:Y:S01]  /*69e0*/  IMAD.X R9, RZ, RZ, RZ, P0 ;  /* 0x000000ffff097224 */ /* 0x000fe200000e06ff */
[----:B------:R-:W-:Y:S01]  /*69f0*/  IADD3 RZ, P0, R5, R6, RZ ;  /* 0x0000000605ff7210 */ /* 0x000fe20007f1e0ff */
[----:B------:R-:W-:-:S04]  /*6a00*/  IMAD.MOV.U32 R8, RZ, RZ, R7 ;  /* 0x000000ffff087224 */ /* 0x000fc800078e0007 */
[----:B------:R-:W-:-:S08]  /*6a10*/  IMAD.WIDE.U32.X R4, R11, R15, R8, P0 ;  /* 0x0000000f0b047225 */ /* 0x000fd000000e0408 */
.L_x_129:
[----:B------:R-:W-:Y:S02]  /*6a20*/  ISETP.NE.AND P0, PT, R2, 0x1, PT ;  /* 0x000000010200780c */ /* 0x000fe40003f05270 */
[----:B-1----:R-:W-:Y:S01]  /*6a30*/  SHF.R.U64 R3, R4, R28, R5 ;  /* 0x0000001c04037219 */ /* 0x002fe20000001205 */
[----:B---3--:R-:W-:Y:S01]  /*6a40*/  VIADD R5, R25, 0xffffffff ;  /* 0xffffffff19057836 */ /* 0x008fe20000000000 */
[----:B------:R-:W-:Y:S02]  /*6a50*/  LOP3.LUT R154, R10, R27, RZ, 0xc0, !PT ;  /* 0x0000001b0a9a7212 */ /* 0x000fe400078ec0ff */
[----:B------:R-:W-:Y:S01]  /*6a60*/  IADD3 R20, -R20, RZ, RZ ;  /* 0x000000ff14147210 */ /* 0x000fe20007ffe1ff */
[----:B------:R-:W-:Y:S01]  /*6a70*/  IMAD.MOV R4, RZ, RZ, -R3 ;  /* 0x000000ffff047224 */ /* 0x000fe200078e0a03 */
[----:B------:R-:W-:Y:S01]  /*6a80*/  LOP3.LUT R12, R12, R5, RZ, 0xc0, !PT ;  /* 0x000000050c0c7212 */ /* 0x000fe200078ec0ff */
[----:B------:R-:W-:Y:S01]  /*6a90*/  IMAD R154, R26, R3, R154 ;  /* 0x000000031a9a7224 */ /* 0x000fe200078e029a */
[----:B------:R-:W-:Y:S01]  /*6aa0*/  R2UR UR43, R31 ;  /* 0x000000001f2b72ca */ /* 0x000fe200000e0000 */
[----:B--2---:R-:W-:Y:S01]  /*6ab0*/  IMAD R3, R4, R29, R13 ;  /* 0x0000001d04037224 */ /* 0x004fe200078e020d */
[----:B------:R-:W-:Y:S01]  /*6ac0*/  MOV R4, 0x1 ;  /* 0x0000000100047802 */ /* 0x000fe20000000f00 */
[----:B------:R-:W-:-:S02]  /*6ad0*/  @P0 IMAD R23, R21, R20, R24 ;  /* 0x0000001415170224 */ /* 0x000fc400078e0218 */
[----:B------:R-:W-:Y:S02]  /*6ae0*/  IMAD R3, R3, R25, R12 ;  /* 0x0000001903037224 */ /* 0x000fe400078e020c */
[----:B------:R-:W-:-:S05]  /*6af0*/  IMAD R154, R154, R30, R23 ;  /* 0x0000001e9a9a7224 */ /* 0x000fca00078e0217 */
[----:B------:R-:W-:Y:S02]  /*6b00*/  SEL R153, R3, R154, !P0 ;  /* 0x0000009a03997207 */ /* 0x000fe40004000000 */
[----:B------:R-:W-:-:S07]  /*6b10*/  SEL R154, R154, R3, !P0 ;  /* 0x000000039a9a7207 */ /* 0x000fce0004000000 */
.L_x_127:
[----:B------:R-:W-:Y:S01]  /*6b20*/  UIADD3 UR50, UR51, UR50, URZ ;  /* 0x0000003233327290 */ /* 0x000fe2000fffe03f */
[----:B------:R-:W-:Y:S01]  /*6b30*/  LOP3.LUT P0, RZ, R4, 0xff, RZ, 0xc0, !PT ;  /* 0x000000ff04ff7812 */ /* 0x000fe2000780c0ff */
[----:B------:R-:W-:Y:S01]  /*6b40*/  UIADD3 UR44, UR44, 0x8, URZ ;  /* 0x000000082c2c7890 */ /* 0x000fe2000fffe03f */
[----:B------:R-:W-:Y:S01]  /*6b50*/  IMAD.MOV.U32 R161, RZ, RZ, R0 ;  /* 0x000000ffffa17224 */ /* 0x000fe200078e0000 */
[----:B------:R-:W-:Y:S02]  /*6b60*/  USHF.R.U32.HI UR4, URZ, 0x2, UR50 ;  /* 0x000000023f047899 */ /* 0x000fe40008011632 */
[----:B------:R-:W-:Y:S02]  /*6b70*/  UISETP.GT.U32.AND UP0, UPT, UR50, 0x3, UPT ;  /* 0x000000033200788c */ /* 0x000fe4000bf04070 */
[----:B------:R-:W-:Y:S02]  /*6b80*/  ULOP3.LUT UR4, UR4, 0x1, URZ, 0xc0, !UPT ;  /* 0x0000000104047892 */ /* 0x000fe4000f8ec03f */
[----:B------:R-:W-:-:S02]  /*6b90*/  UISETP.LT.U32.AND UP0, UPT, UR51, 0x4, UP0 ;  /* 0x000000043300788c */ /* 0x000fc40008701070 */
[----:B------:R-:W-:Y:S02]  /*6ba0*/  UISETP.NE.U32.AND UP1, UPT, UR4, 0x1, UPT ;  /* 0x000000010400788c */ /* 0x000fe4000bf25070 */
[----:B------:R-:W-:Y:S02]  /*6bb0*/  USEL UR5, URZ, 0x1, !UP0 ;  /* 0x000000013f057887 */ /* 0x000fe4000c000000 */
[----:B------:R-:W-:Y:S02]  /*6bc0*/  UISETP.GT.U32.AND UP1, UPT, UR51, 0x3, !UP1 ;  /* 0x000000033300788c */ /* 0x000fe4000cf24070 */
[----:B------:R-:W-:Y:S02]  /*6bd0*/  ULOP3.LUT UR50, UR50, 0x3, URZ, 0xc0, !UPT ;  /* 0x0000000332327892 */ /* 0x000fe4000f8ec03f */
[----:B------:R-:W-:-:S04]  /*6be0*/  USEL UR4, URZ, 0x1, !UP1 ;  /* 0x000000013f047887 */ /* 0x000fc8000c800000 */
[----:B------:R-:W-:Y:S01]  /*6bf0*/  ULOP3.LUT UR45, UR4, UR45, UR5, 0x96, !UPT ;  /* 0x0000002d042d7292 */ /* 0x000fe2000f8e9605 */
[----:B------:R-:W-:Y:S11]  /*6c00*/  @P0 BRA `(.L_x_130) ;  /* 0xffffffa800200947 */ /* 0x000ff6000383ffff */
[----:B------:R-:W-:-:S13]  /*6c10*/  PLOP3.LUT P0, PT, PT, PT, PT, 0x8, 0x0 ;  /* 0x000000000000781c */ /* 0x000fda0003f0e170 */
.L_x_17:
[----:B------:R-:W-:Y:S05]  /*6c20*/  @P0 BRA `(.L_x_9) ;  /* 0x00000030001c0947 */ /* 0x000fea0003800000 */
[----:B------:R-:W-:Y:S01]  /*6c30*/  ULDC.64 UR6, c[0x0][0x588] ;  /* 0x0001620000067ab9 */ /* 0x000fe20000000a00 */
[----:B------:R-:W-:Y:S01]  /*6c40*/  ISETP.NE.U32.AND P1, PT, R166, RZ, PT ;  /* 0x000000ffa600720c */ /* 0x000fe20003f25070 */
[----:B------:R-:W-:-:S04]  /*6c50*/  DEPBAR.LE SB0, 0x0 ;  /* 0x000080000000791a */ /* 0x000fc80000000000 */
[----:B------:R-:W-:Y:S01]  /*6c60*/  ISETP.NE.U32.AND P0, PT, RZ, UR6, PT ;  /* 0x00000006ff007c0c */ /* 0x000fe2000bf05070 */
[----:B------:R-:W-:Y:S01]  /*6c70*/  BSSY B0, `(.L_x_131) ;  /* 0x0000015000007945 */ /* 0x000fe20003800000 */
[----:B------:R-:W-:Y:S02]  /*6c80*/  ISETP.NE.AND.EX P1, PT, R165, RZ, PT, P1 ;  /* 0x000000ffa500720c */ /* 0x000fe40003f25310 */
[----:B------:R-:W-:-:S13]  /*6c90*/  ISETP.NE.AND.EX P0, PT, RZ, UR7, PT, P0 ;  /* 0x00000007ff007c0c */ /* 0x000fda000bf05300 */
[----:B------:R-:W-:Y:S05]  /*6ca0*/  @P0 BRA P1, `(.L_x_132) ;  /* 0x0000000000440947 */ /* 0x000fea0000800000 */
[----:B------:R-:W-:-:S04]  /*6cb0*/  ISETP.NE.U32.AND P0, PT, R166, RZ, PT ;  /* 0x000000ffa600720c */ /* 0x000fc80003f05070 */
[----:B------:R-:W-:-:S13]  /*6cc0*/  ISETP.NE.AND.EX P0, PT, R165, RZ, PT, P0 ;  /* 0x000000ffa500720c */ /* 0x000fda0003f05300 */
[----:B------:R-:W-:Y:S05]  /*6cd0*/  @!P0 BRA `(.L_x_133) ;  /* 0x00000000002c8947 */ /* 0x000fea0003800000 */
[----:B------:R-:W-:-:S13]  /*6ce0*/  LOP3.LUT P0, RZ, R152, 0xff, RZ, 0xc0, !PT ;  /* 0x000000ff98ff7812 */ /* 0x000fda000780c0ff */
[----:B------:R-:W-:Y:S05]  /*6cf0*/  @!P0 BRA `(.L_x_134) ;  /* 0x0000000000108947 */ /* 0x000fea0003800000 */
[----:B-----5:R-:W-:-:S13]  /*6d00*/  FSETP.NEU.AND P0, PT, R155, RZ, PT ;  /* 0x000000ff9b00720b */ /* 0x020fda0003f0d000 */
[----:B------:R-:W-:Y:S05]  /*6d10*/  @!P0 BREAK B0 ;  /* 0x0000000000008942 */ /* 0x000fea0003800000 */
[----:B------:R-:W-:Y:S05]  /*6d20*/  @P0 BRA `(.L_x_132) ;  /* 0x0000000000240947 */ /* 0x000fea0003800000 */
[----:B------:R-:W-:Y:S05]  /*6d30*/  BRA `(.L_x_9) ;  /* 0x0000002c00d87947 */ /* 0x000fea0003800000 */
.L_x_134:
[----:B------:R-:W-:-:S04]  /*6d40*/  ISETP.NE.U32.AND P0, PT, RZ, UR6, PT ;  /* 0x00000006ff007c0c */ /* 0x000fc8000bf05070 */
[----:B------:R-:W-:-:S13]  /*6d50*/  ISETP.NE.AND.EX P0, PT, RZ, UR7, PT, P0 ;  /* 0x00000007ff007c0c */ /* 0x000fda000bf05300 */
[----:B------:R-:W-:Y:S05]  /*6d60*/  @!P0 BREAK B0 ;  /* 0x0000000000008942 */ /* 0x000fea0003800000 */
[----:B------:R-:W-:Y:S05]  /*6d70*/  @P0 BRA `(.L_x_132) ;  /* 0x0000000000100947 */ /* 0x000fea0003800000 */
[----:B------:R-:W-:Y:S05]  /*6d80*/  BRA `(.L_x_9) ;  /* 0x0000002c00c47947 */ /* 0x000fea0003800000 */
.L_x_133:
[----:B-----5:R-:W-:-:S13]  /*6d90*/  FSETP.NEU.AND P0, PT, R155, RZ, PT ;  /* 0x000000ff9b00720b */ /* 0x020fda0003f0d000 */
[----:B------:R-:W-:Y:S05]  /*6da0*/  @!P0 BREAK B0 ;  /* 0x0000000000008942 */ /* 0x000fea0003800000 */
[----:B------:R-:W-:Y:S05]  /*6db0*/  @!P0 BRA `(.L_x_9) ;  /* 0x0000002c00b88947 */ /* 0x000fea0003800000 */
.L_x_132:
[----:B------:R-:W-:Y:S05]  /*6dc0*/  BSYNC B0 ;  /* 0x0000000000007941 */ /* 0x000fea0003800000 */
.L_x_131:
[----:B------:R-:W-:-:S04]  /*6dd0*/  LOP3.LUT R19, R19, 0x1, RZ, 0xfc, !PT ;  /* 0x0000000113137812 */ /* 0x000fc800078efcff */
[----:B------:R-:W-:-:S13]  /*6de0*/  ISETP.NE.AND P0, PT, R19, 0x3, PT ;  /* 0x000000031300780c */ /* 0x000fda0003f05270 */
[----:B------:R-:W-:Y:S05]  /*6df0*/  @!P0 BRA `(.L_x_135) ;  /* 0x0000000000048947 */ /* 0x000fea0003800000 */
[----:B------:R-:W-:Y:S01]  /*6e00*/  BPT.TRAP 0x1 ;  /* 0x000000040000795c */ /* 0x000fe20000300000 */
.L_x_135:
[----:B------:R-:W3:Y:S01]  /*6e10*/  S2UR UR5, SR_CgaCtaId ;  /* 0x00000000000579c3 */ /* 0x000ee20000008800 */
[----:B------:R-:W-:Y:S02]  /*6e20*/  UMOV UR4, 0x400 ;  /* 0x0000040000047882 */ /* 0x000fe40000000000 */
[----:B---3--:R-:W-:-:S04]  /*6e30*/  ULEA UR4, UR5, UR4, 0x18 ;  /* 0x0000000405047291 */ /* 0x008fc8000f8ec03f */
[----:B------:R-:W-:-:S04]  /*6e40*/  ULEA UR4, UR36, UR4, 0x3 ;  /* 0x0000000424047291 */ /* 0x000fc8000f8e183f */
[----:B------:R-:W-:-:S04]  /*6e50*/  UIADD3 UR4, UR4, 0x60, URZ ;  /* 0x0000006004047890 */ /* 0x000fc8000fffe03f */
[----:B------:R-:W-:-:S09]  /*6e60*/  UPRMT UR4, UR5, 0x654, UR4 ;  /* 0x0000065405047896 */ /* 0x000fd20008000004 */
[----:B------:R-:W-:Y:S01]  /*6e70*/  SYNCS.ARRIVE.TRANS64.RED.A1T0 RZ, [UR4], RZ ;  /* 0x000000ffffff79a7 */ /* 0x000fe20008100404 */
[----:B------:R-:W-:Y:S05]  /*6e80*/  BRA `(.L_x_9) ;  /* 0x0000002c00847947 */ /* 0x000fea0003800000 */
.L_x_8:
[----:B------:R-:W-:Y:S01]  /*6e90*/  ULDC.64 UR4, c[0x0][0x8f8] ;  /* 0x00023e0000047ab9 */ /* 0x000fe20000000a00 */
[----:B------:R-:W-:Y:S01]  /*6ea0*/  PRMT R11, RZ, 0x7610, R11 ;  /* 0x00007610ff0b7816 */ /* 0x000fe2000000000b */
[----:B------:R-:W-:Y:S01]  /*6eb0*/  IMAD.MOV.U32 R7, RZ, RZ, -0x1 ;  /* 0xffffffffff077424 */ /* 0x000fe200078e00ff */
[----:B------:R-:W-:Y:S01]  /*6ec0*/  ISETP.GE.U32.AND P0, PT, R16, UR4, PT ;  /* 0x0000000410007c0c */ /* 0x000fe2000bf06070 */
[----:B------:R-:W-:Y:S01]  /*6ed0*/  IMAD.MOV.U32 R13, RZ, RZ, -0x1 ;  /* 0xffffffffff0d7424 */ /* 0x000fe200078e00ff */
[----:B------:R-:W-:Y:S02]  /*6ee0*/  MOV R6, 0xffffffff ;  /* 0xffffffff00067802 */ /* 0x000fe40000000f00 */
[----:B------:R-:W-:-:S13]  /*6ef0*/  ISETP.GE.U32.AND.EX P0, PT, R17, UR5, PT, P0 ;  /* 0x0000000511007c0c */ /* 0x000fda000bf06100 */
[----:B------:R-:W-:Y:S05]  /*6f00*/  @P0 BRA `(.L_x_136) ;  /* 0x0000000400580947 */ /* 0x000fea0003800000 */
[----:B------:R-:W1:Y:S01]  /*6f10*/  LDC.64 R20, c[0x0][0x8d0] ;  /* 0x00023400ff147b82 */ /* 0x000e620000000a00 */
[----:B------:R-:W-:Y:S01]  /*6f20*/  IMAD.MOV.U32 R14, RZ, RZ, R16 ;  /* 0x000000ffff0e7224 */ /* 0x000fe200078e0010 */
[----:B------:R-:W-:-:S06]  /*6f30*/  MOV R15, R17 ;  /* 0x00000011000f7202 */ /* 0x000fcc0000000f00 */
        /* <DEDUP_REMOVED lines=15> */
.L_x_137:
[-CC-:B------:R-:W-:Y:S01]  /*7030*/  SHF.R.U64 R20, R14, R24.reuse, R15.reuse ;  /* 0x000000180e147219 */ /* 0x180fe2000000120f */
[----:B------:R-:W1:Y:S01]  /*7040*/  LDC R28, c[0x0][0x8c0] ;  /* 0x00023000ff1c7b82 */ /* 0x000e620000000800 */
[----:B------:R-:W-:Y:S01]  /*7050*/  SHF.R.U32.HI R6, RZ, R24, R15 ;  /* 0x00000018ff067219 */ /* 0x000fe2000001160f */
[----:B------:R-:W-:Y:S01]  /*7060*/  ULDC UR4, c[0x0][0x150] ;  /* 0x0000540000047ab9 */ /* 0x000fe20000000800 */
[----:B------:R-:W-:Y:S01]  /*7070*/  IADD3 R9, P0, RZ, -R20, RZ ;  /* 0x80000014ff097210 */ /* 0x000fe20007f1e0ff */
[----:B------:R-:W-:Y:S01]  /*7080*/  IMAD.MOV.U32 R13, RZ, RZ, -0x1 ;  /* 0xffffffffff0d7424 */ /* 0x000fe200078e00ff */
[----:B------:R-:W-:-:S03]  /*7090*/  I2FP.F32.U32 R11, R8 ;  /* 0x00000008000b7245 */ /* 0x000fc60000201000 */
[----:B------:R-:W2:Y:S01]  /*70a0*/  LDC.64 R30, c[0x0][0x8e8] ;  /* 0x00023a00ff1e7b82 */ /* 0x000ea20000000a00 */
[----:B------:R-:W-:Y:S02]  /*70b0*/  IMAD.X R7, RZ, RZ, ~R6, P0 ;  /* 0x000000ffff077224 */ /* 0x000fe400000e0e06 */
[----:B------:R-:W-:Y:S01]  /*70c0*/  FMUL R11, R11, UR4 ;  /* 0x000000040b0b7c20 */ /* 0x000fe20008400000 */
[----:B------:R-:W-:Y:S01]  /*70d0*/  ULDC UR4, c[0x0][0x154] ;  /* 0x0000550000047ab9 */ /* 0x000fe20000000800 */
[-C--:B------:R-:W-:Y:S02]  /*70e0*/  IMAD R12, R7, R26.reuse, RZ ;  /* 0x0000001a070c7224 */ /* 0x080fe400078e02ff */
[C---:B------:R-:W-:Y:S01]  /*70f0*/  IMAD.WIDE.U32 R6, R9.reuse, R26, R16 ;  /* 0x0000001a09067225 */ /* 0x040fe200078e0010 */
[----:B------:R-:W3:Y:S01]  /*7100*/  LDC R24, c[0x0][0x8b0] ;  /* 0x00022c00ff187b82 */ /* 0x000ee20000000800 */
[----:B------:R-:W4:Y:S02]  /*7110*/  F2I.U32.TRUNC.NTZ R11, R11 ;  /* 0x0000000b000b7305 */ /* 0x000f24000020f000 */
[----:B------:R-:W-:-:S04]  /*7120*/  IMAD R9, R9, R27, R12 ;  /* 0x0000001b09097224 */ /* 0x000fc800078e020c */
[----:B------:R-:W-:Y:S01]  /*7130*/  IMAD.IADD R7, R7, 0x1, R9 ;  /* 0x0000000107077824 */ /* 0x000fe200078e0209 */
[----:B------:R-:W3:Y:S04]  /*7140*/  LDC R25, c[0x0][0x148] ;  /* 0x00005200ff197b82 */ /* 0x000ee80000000800 */
[----:B-1----:R-:W-:Y:S02]  /*7150*/  SHF.R.U64 R14, R6, R28, R7 ;  /* 0x0000001c060e7219 */ /* 0x002fe40000001207 */
[----:B------:R-:W-:Y:S02]  /*7160*/  I2FP.F32.U32 R6, R10 ;  /* 0x0000000a00067245 */ /* 0x000fe40000201000 */
[----:B------:R-:W1:Y:S01]  /*7170*/  LDC R9, c[0x0][0x144] ;  /* 0x00005100ff097b82 */ /* 0x000e620000000800 */
[----:B--2---:R-:W-:-:S02]  /*7180*/  ISETP.NE.U32.AND P0, PT, R30, RZ, PT ;  /* 0x000000ff1e00720c */ /* 0x004fc40003f05070 */
[----:B------:R-:W-:Y:S01]  /*7190*/  SHF.R.U32.HI R7, RZ, R28, R7 ;  /* 0x0000001cff077219 */ /* 0x000fe20000011607 */
[----:B------:R-:W-:Y:S01]  /*71a0*/  FMUL R12, R6, UR4 ;  /* 0x00000004060c7c20 */ /* 0x000fe20008400000 */
[----:B------:R-:W-:Y:S01]  /*71b0*/  ISETP.NE.AND.EX P0, PT, R31, RZ, PT, P0 ;  /* 0x000000ff1f00720c */ /* 0x000fe20003f05300 */
[----:B------:R-:W-:Y:S01]  /*71c0*/  ULDC UR4, c[0x0][0x900] ;  /* 0x0002400000047ab9 */ /* 0x000fe20000000800 */
[----:B----4-:R-:W-:Y:S01]  /*71d0*/  IADD3 R11, -R11, RZ, RZ ;  /* 0x000000ff0b0b7210 */ /* 0x010fe20007ffe1ff */
[----:B------:R-:W2:Y:S01]  /*71e0*/  LDC R26, c[0x0][0x8a8] ;  /* 0x00022a00ff1a7b82 */ /* 0x000ea20000000800 */
[-CC-:B---3--:R-:W-:Y:S02]  /*71f0*/  SHF.R.U64 R21, R14, R24.reuse, R7.reuse ;  /* 0x000000180e157219 */ /* 0x188fe40000001207 */
[----:B------:R-:W-:Y:S02]  /*7200*/  SHF.R.U32.HI R6, RZ, R24, R7 ;  /* 0x00000018ff067219 */ /* 0x000fe40000011607 */
[----:B------:R3:W4:Y:S01]  /*7210*/  F2I.U32.TRUNC.NTZ R24, R12 ;  /* 0x0000000c00187305 */ /* 0x000722000020f000 */
[----:B------:R-:W-:-:S02]  /*7220*/  SHF.L.U32 R32, R13, UR4, RZ ;  /* 0x000000040d207c19 */ /* 0x000fc400080006ff */
[----:B------:R-:W2:Y:S01]  /*7230*/  LDC R27, c[0x0][0x8f0] ;  /* 0x00023c00ff1b7b82 */ /* 0x000ea20000000800 */
[--C-:B------:R-:W-:Y:S02]  /*7240*/  SHF.R.U64 R23, R21, UR4, R6.reuse ;  /* 0x0000000415177c19 */ /* 0x100fe40008001206 */
[----:B------:R-:W-:-:S03]  /*7250*/  SHF.R.U32.HI R7, RZ, UR4, R6 ;  /* 0x00000004ff077c19 */ /* 0x000fc60008011606 */
[----:B------:R-:W-:Y:S02]  /*7260*/  IMAD.MOV.U32 R6, RZ, RZ, R23 ;  /* 0x000000ffff067224 */ /* 0x000fe400078e0017 */
[----:B------:R-:W2:Y:S01]  /*7270*/  LDC R29, c[0x0][0x8e0] ;  /* 0x00023800ff1d7b82 */ /* 0x000ea20000000800 */
[----:B-1----:R-:W-:-:S07]  /*7280*/  IMAD R28, R9, R11, R8 ;  /* 0x0000000b091c7224 */ /* 0x002fce00078e0208 */
[----:B------:R-:W1:Y:S01]  /*7290*/  LDC R33, c[0x0][0x8b8] ;  /* 0x00022e00ff217b82 */ /* 0x000e620000000800 */
[----:B---34-:R-:W-:Y:S05]  /*72a0*/  @!P0 BRA `(.L_x_138) ;  /* 0x0000000000288947 */ /* 0x018fea0003800000 */
[----:B------:R-:W3:Y:S02]  /*72b0*/  LDC R6, c[0x0][0x8f4] ;  /* 0x00023d00ff067b82 */ /* 0x000ee40000000800 */
[----:B---3--:R-:W-:-:S04]  /*72c0*/  IADD3 R11, P0, R23, R6, RZ ;  /* 0x00000006170b7210 */ /* 0x008fc80007f1e0ff */
        /* <DEDUP_REMOVED lines=8> */
.L_x_138:
[----:B------:R-:W-:Y:S01]  /*7350*/  ISETP.NE.AND P0, PT, R2, 0x1, PT ;  /* 0x000000010200780c */ /* 0x000fe20003f05270 */
[----:B------:R-:W-:Y:S01]  /*7360*/  USHF.L.U32 UR4, UR38, UR4, URZ ;  /* 0x0000000426047299 */ /* 0x000fe2000800063f */
[----:B------:R-:W-:Y:S01]  /*7370*/  LOP3.LUT R32, RZ, R32, RZ, 0x33, !PT ;  /* 0x00000020ff207212 */ /* 0x000fe200078e33ff */
[----:B--2---:R-:W-:Y:S01]  /*7380*/  VIADD R9, R26, 0xffffffff ;  /* 0xffffffff1a097836 */ /* 0x004fe20000000000 */
[----:B------:R-:W-:Y:S01]  /*7390*/  SHF.R.U64 R7, R6, R27, R7 ;  /* 0x0000001b06077219 */ /* 0x000fe20000001207 */
[----:B------:R-:W-:Y:S01]  /*73a0*/  IMAD.MOV.U32 R13, RZ, RZ, R20 ;  /* 0x000000ffff0d7224 */ /* 0x000fe200078e0014 */
[----:B------:R-:W-:Y:S02]  /*73b0*/  LOP3.LUT R6, R21, R32, RZ, 0xc0, !PT ;  /* 0x0000002015067212 */ /* 0x000fe400078ec0ff */
[----:B------:R-:W-:Y:S01]  /*73c0*/  IADD3 R24, -R24, RZ, RZ ;  /* 0x000000ff18187210 */ /* 0x000fe20007ffe1ff */
[----:B------:R-:W-:Y:S01]  /*73d0*/  IMAD.MOV R8, RZ, RZ, -R7 ;  /* 0x000000ffff087224 */ /* 0x000fe200078e0a07 */
[----:B------:R-:W-:Y:S01]  /*73e0*/  LOP3.LUT R9, R14, R9, RZ, 0xc0, !PT ;  /* 0x000000090e097212 */ /* 0x000fe200078ec0ff */
[----:B------:R-:W-:Y:S01]  /*73f0*/  IMAD R7, R7, UR4, R6 ;  /* 0x0000000407077c24 */ /* 0x000fe2000f8e0206 */
[----:B------:R-:W-:Y:S01]  /*7400*/  MOV R11, 0x1 ;  /* 0x00000001000b7802 */ /* 0x000fe20000000f00 */
[----:B------:R-:W-:-:S02]  /*7410*/  @P0 IMAD R28, R25, R24, R10 ;  /* 0x00000018191c0224 */ /* 0x000fc400078e020a */
[----:B------:R-:W-:Y:S02]  /*7420*/  IMAD R6, R8, R29, R23 ;  /* 0x0000001d08067224 */ /* 0x000fe400078e0217 */
[----:B-1----:R-:W-:Y:S02]  /*7430*/  IMAD R7, R7, R33, R28 ;  /* 0x0000002107077224 */ /* 0x002fe400078e021c */
[----:B------:R-:W-:-:S05]  /*7440*/  IMAD R8, R6, R26, R9 ;  /* 0x0000001a06087224 */ /* 0x000fca00078e0209 */
[----:B------:R-:W-:Y:S02]  /*7450*/  SEL R6, R8, R7, !P0 ;  /* 0x0000000708067207 */ /* 0x000fe40004000000 */
[----:B------:R-:W-:-:S07]  /*7460*/  SEL R7, R7, R8, !P0 ;  /* 0x0000000807077207 */ /* 0x000fce0004000000 */
.L_x_136:
[----:B------:R-:W-:-:S08]  /*7470*/  NOP ;  /* 0x0000000000007918 */ /* 0x000fd00000000000 */
[----:B------:R-:W1:-:S00]  /*7480*/  USETMAXREG.DEALLOC.CTAPOOL 0x28 ;  /* 0x00000028000079c8 */ /* 0x000e4000080e0500 */
[----:B-1----:R-:W-:-:S13]  /*7490*/  ISETP.NE.AND P0, PT, R0, 0x1, PT ;  /* 0x000000010000780c */ /* 0x002fda0003f05270 */
[----:B------:R-:W-:Y:S05]  /*74a0*/  @!P0 BRA `(.L_x_9) ;  /* 0x0000002400fc8947 */ /* 0x000fea0003800000 */
[----:B------:R-:W-:Y:S05]  /*74b0*/  @!P3 BRA `(.L_x_139) ;  /* 0x000000180018b947 */ /* 0x000fea0003800000 */
[----:B------:R-:W-:-:S04]  /*74c0*/  PRMT R3, R3, 0x9910, RZ ;  /* 0x0000991003037816 */ /* 0x000fc800000000ff */
[----:B------:R-:W-:-:S04]  /*74d0*/  ISETP.NE.AND P0, PT, R3, RZ, PT ;  /* 0x000000ff0300720c */ /* 0x000fc80003f05270 */
[----:B------:R-:W-:-:S13]  /*74e0*/  ISETP.NE.OR P0, PT, R0, 0x2, !P0 ;  /* 0x000000020000780c */ /* 0x000fda0004705670 */
[----:B------:R-:W-:Y:S05]  /*74f0*/  @P0 BRA `(.L_x_9) ;  /* 0x0000002400e80947 */ /* 0x000fea0003800000 */
[----:B------:R-:W-:-:S13]  /*7500*/  LOP3.LUT P1, RZ, R11, 0xff, RZ, 0xc0, !PT ;  /* 0x000000ff0bff7812 */ /* 0x000fda000782c0ff */
[----:B------:R-:W-:Y:S05]  /*7510*/  @!P1 BRA `(.L_x_140) ;  /* 0x0000000000189947 */ /* 0x000fea0003800000 */
[----:B------:R-:W-:Y:S01]  /*7520*/  UMOV UR4, 0x400 ;  /* 0x0000040000047882 */ /* 0x000fe20000000000 */
[----:B------:R-:W-:Y:S01]  /*7530*/  IMAD.MOV.U32 R0, RZ, RZ, RZ ;  /* 0x000000ffff007224 */ /* 0x000fe200078e00ff */
[----:B------:R-:W-:-:S04]  /*7540*/  ULEA UR4, UR37, UR4, 0x18 ;  /* 0x0000000425047291 */ /* 0x000fc8000f8ec03f */
[----:B------:R-:W-:-:S05]  /*7550*/  SHF.L.U32 R0, R0, 0x1f, RZ ;  /* 0x0000001f00007819 */ /* 0x000fca00000006ff */
[----:B------:R-:W1:Y:S02]  /*7560*/  SYNCS.PHASECHK.TRANS64.TRYWAIT P0, [UR4+0x88], R0 ;  /* 0x00008800ff0075a7 */ /* 0x000e640008000144 */
[----:B-1----:R-:W-:Y:S05]  /*7570*/  @!P0 BRA `(.L_x_141) ;  /* 0x0000002800a08947 */ /* 0x002fea0003800000 */
.L_x_140:
[----:B------:R-:W-:Y:S01]  /*7580*/  PRMT R8, RZ, 0x7610, R8 ;  /* 0x00007610ff087816 */ /* 0x000fe20000000008 */
[----:B------:R-:W-:Y:S06]  /*7590*/  @P2 BRA `(.L_x_142) ;  /* 0x0000000000242947 */ /* 0x000fec0003800000 */
[----:B------:R-:W-:Y:S02]  /*75a0*/  ULDC.64 UR4, c[0x0][0x588] ;  /* 0x0001620000047ab9 */ /* 0x000fe40000000a00 */
[----:B------:R-:W-:-:S04]  /*75b0*/  ISETP.NE.U32.AND P0, PT, RZ, UR4, PT ;  /* 0x00000004ff007c0c */ /* 0x000fc8000bf05070 */
[----:B------:R-:W-:-:S13]  /*75c0*/  ISETP.NE.AND.EX P0, PT, RZ, UR5, PT, P0 ;  /* 0x00000005ff007c0c */ /* 0x000fda000bf05300 */
[----:B------:R-:W-:Y:S05]  /*75d0*/  @!P0 BRA `(.L_x_143) ;  /* 0x00000000000c8947 */ /* 0x000fea0003800000 */
[----:B------:R3:W5:Y:S01]  /*75e0*/  LDG.E R12, desc[UR48][R4.64] ;  /* 0x00000030040c7981 */ /* 0x000762000c1e1900 */
[----:B------:R-:W-:Y:S01]  /*75f0*/  MOV R8, 0x1 ;  /* 0x0000000100087802 */ /* 0x000fe20000000f00 */
[----:B------:R-:W-:Y:S06]  /*7600*/  BRA `(.L_x_142) ;  /* 0x0000000000087947 */ /* 0x000fec0003800000 */
.L_x_143:
[----:B------:R-:W2:Y:S01]  /*7610*/  LDC R12, c[0x0][0x580] ;  /* 0x00016000ff0c7b82 */ /* 0x000ea20000000800 */
[----:B------:R-:W-:-:S07]  /*7620*/  IMAD.MOV.U32 R8, RZ, RZ, 0x1 ;  /* 0x00000001ff087424 */ /* 0x000fce00078e00ff */
.L_x_142:
[----:B------:R-:W-:Y:S05]  /*7630*/  @!P1 BRA `(.L_x_144) ;  /* 0x0000001400409947 */ /* 0x000fea0003800000 */
[----:B-1----:R-:W1:Y:S01]  /*7640*/  LDC R3, c[0x0][0x8a8] ;  /* 0x00022a00ff037b82 */ /* 0x002e620000000800 */
[----:B------:R-:W-:Y:S01]  /*7650*/  IMAD.MOV.U32 R0, RZ, RZ, -0x1 ;  /* 0xffffffffff007424 */ /* 0x000fe200078e00ff */
[----:B------:R-:W-:Y:S01]  /*7660*/  ULDC UR4, c[0x0][0x900] ;  /* 0x0002400000047ab9 */ /* 0x000fe20000000800 */
[----:B------:R-:W-:Y:S01]  /*7670*/  LOP3.LUT R9, R19, 0x2, RZ, 0xfc, !PT ;  /* 0x0000000213097812 */ /* 0x000fe200078efcff */
[----:B------:R-:W-:Y:S02]  /*7680*/  USHF.L.U32 UR21, UR38, UR4, URZ ;  /* 0x0000000426157299 */ /* 0x000fe4000800063f */
[----:B------:R-:W-:Y:S01]  /*7690*/  SHF.L.U32 R0, R0, UR4, RZ ;  /* 0x0000000400007c19 */ /* 0x000fe200080006ff */
[----:B------:R-:W-:Y:S01]  /*76a0*/  ULDC.64 UR22, c[0x0][0x198] ;  /* 0x0000660000167ab9 */ /* 0x000fe20000000a00 */
[----:B------:R-:W-:Y:S01]  /*76b0*/  ULDC.64 UR4, c[0x0][0x588] ;  /* 0x0001620000047ab9 */ /* 0x000fe20000000a00 */
[----:B------:R-:W-:Y:S01]  /*76c0*/  ULDC.64 UR6, c[0x0][0x8f8] ;  /* 0x00023e0000067ab9 */ /* 0x000fe20000000a00 */
[----:B------:R-:W-:Y:S01]  /*76d0*/  LOP3.LUT R0, RZ, R0, RZ, 0x33, !PT ;  /* 0x00000000ff007212 */ /* 0x000fe200078e33ff */
[----:B------:R-:W-:Y:S01]  /*76e0*/  ULDC.64 UR14, c[0x0][0x590] ;  /* 0x00016400000e7ab9 */ /* 0x000fe20000000a00 */
[----:B-1----:R-:W-:-:S07]  /*76f0*/  IADD3 R3, R3, -0x1, RZ ;  /* 0xffffffff03037810 */ /* 0x002fce0007ffe0ff */
.L_x_200:
[----:B------:R-:W-:Y:S02]  /*7700*/  ISETP.NE.U32.AND P0, PT, RZ, UR14, PT ;  /* 0x0000000eff007c0c */ /* 0x000fe4000bf05070 */
[----:B------:R-:W-:Y:S02]  /*7710*/  R2UR UR43, R7 ;  /* 0x00000000072b72ca */ /* 0x000fe400000e0000 */
[----:B------:R-:W-:Y:S02]  /*7720*/  R2UR UR42, R6 ;  /* 0x00000000062a72ca */ /* 0x000fe400000e0000 */
[----:B------:R-:W-:-:S09]  /*7730*/  ISETP.NE.AND.EX P0, PT, RZ, UR15, PT, P0 ;  /* 0x0000000fff007c0c */ /* 0x000fd2000bf05300 */
[----:B------:R-:W-:Y:S02]  /*7740*/  USHF.L.U32 UR43, UR43, 0x7, URZ ;  /* 0x000000072b2b7899 */ /* 0x000fe4000800063f */
[----:B------:R-:W-:Y:S02]  /*7750*/  USHF.L.U32 UR42, UR42, 0x8, URZ ;  /* 0x000000082a2a7899 */ /* 0x000fe4000800063f */
[----:B--2-4-:R-:W-:Y:S10]  /*7760*/  @!P0 BRA `(.L_x_145) ;  /* 0x00000000002c8947 */ /* 0x014ff40003800000 */
[----:B------:R-:W-:-:S04]  /*7770*/  ISETP.NE.U32.AND P1, PT, RZ, UR4, PT ;  /* 0x00000004ff007c0c */ /* 0x000fc8000bf25070 */
[----:B------:R-:W-:-:S13]  /*7780*/  ISETP.NE.AND.EX P1, PT, RZ, UR5, PT, P1 ;  /* 0x00000005ff007c0c */ /* 0x000fda000bf25310 */
[----:B------:R-:W-:Y:S05]  /*7790*/  @!P1 BRA `(.L_x_146) ;  /* 0x0000000000189947 */ /* 0x000fea0003800000 */
[----:B---3--:R-:W1:Y:S01]  /*77a0*/  LDC.64 R4, c[0x0][0x588] ;  /* 0x00016200ff047b82 */ /* 0x008e620000000a00 */
[----:B------:R-:W-:-:S04]  /*77b0*/  IMAD R7, R13, UR14, RZ ;  /* 0x0000000e0d077c24 */ /* 0x000fc8000f8e02ff */
[----:B-1----:R-:W-:-:S05]  /*77c0*/  IMAD.WIDE R4, R7, 0x4, R4 ;  /* 0x0000000407047825 */ /* 0x002fca00078e0204 */
[----:B--2--5:R1:W5:Y:S01]  /*77d0*/  LDG.E R12, desc[UR48][R4.64] ;  /* 0x00000030040c7981 */ /* 0x024362000c1e1900 */
[----:B------:R-:W-:Y:S01]  /*77e0*/  IMAD.MOV.U32 R8, RZ, RZ, 0x1 ;  /* 0x00000001ff087424 */ /* 0x000fe200078e00ff */
[----:B------:R-:W-:Y:S06]  /*77f0*/  BRA `(.L_x_145) ;  /* 0x0000000000087947 */ /* 0x000fec0003800000 */
.L_x_146:
[----:B--2--5:R-:W4:Y:S01]  /*7800*/  LDC R12, c[0x0][0x580] ;  /* 0x00016000ff0c7b82 */ /* 0x024f220000000800 */
[----:B------:R-:W-:-:S07]  /*7810*/  IMAD.MOV.U32 R8, RZ, RZ, 0x1 ;  /* 0x00000001ff087424 */ /* 0x000fce00078e00ff */
.L_x_145:
[----:B------:R-:W-:Y:S05]  /*7820*/  @!P0 BRA `(.L_x_147) ;  /* 0x00000000001c8947 */ /* 0x000fea0003800000 */
[----:B------:R-:W-:-:S13]  /*7830*/  LOP3.LUT P2, RZ, R8, 0xff, RZ, 0xc0, !PT ;  /* 0x000000ff08ff7812 */ /* 0x000fda000784c0ff */
[----:B-1-3--:R-:W1:Y:S02]  /*7840*/  @!P2 LDC.64 R4, c[0x0][0x588] ;  /* 0x00016200ff04ab82 */ /* 0x00ae640000000a00 */
[----:B-1----:R-:W-:-:S04]  /*7850*/  @!P2 ISETP.NE.U32.AND P0, PT, R4, RZ, PT ;  /* 0x000000ff0400a20c */ /* 0x002fc80003f05070 */
[----:B------:R-:W-:Y:S02]  /*7860*/  @!P2 ISETP.NE.AND.EX P1, PT, R5, RZ, PT, P0 ;  /* 0x000000ff0500a20c */ /* 0x000fe40003f25300 */
[----:B--2-45:R-:W-:Y:S02]  /*7870*/  @P2 FSETP.EQ.AND P0, PT, R12, RZ, PT ;  /* 0x000000ff0c00220b */ /* 0x034fe40003f02000 */
[----:B------:R-:W-:Y:S01]  /*7880*/  @!P2 PLOP3.LUT P0, PT, P1, PT, PT, 0x8, 0x0 ;  /* 0x000000000000a81c */ /* 0x000fe20000f0e170 */
[----:B------:R-:W-:-:S12]  /*7890*/  BRA `(.L_x_148) ;  /* 0x0000000000047947 */ /* 0x000fd80003800000 */
.L_x_147:
[----:B--2-45:R-:W-:-:S13]  /*78a0*/  FSETP.EQ.AND P0, PT, R12, RZ, PT ;  /* 0x000000ff0c00720b */ /* 0x034fda0003f02000 */
.L_x_148:
[----:B------:R-:W-:Y:S02]  /*78b0*/  ISETP.NE.AND P2, PT, R9, 0x3, PT ;  /* 0x000000030900780c */ /* 0x000fe40003f45270 */
[----:B------:R-:W-:-:S04]  /*78c0*/  ELECT P1, URZ, PT ;  /* 0x00000000003f782f */ /* 0x000fc80003820000 */
[----:B------:R-:W-:-:S07]  /*78d0*/  PLOP3.LUT P0, PT, P1, P0, PT, 0x20, 0x0 ;  /* 0x000000000000781c */ /* 0x000fce0000f00470 */
[----:B------:R-:W-:Y:S06]  /*78e0*/  @!P2 BRA `(.L_x_149) ;  /* 0x000000000004a947 */ /* 0x000fec0003800000 */
[----:B------:R-:W-:Y:S01]  /*78f0*/  BPT.TRAP 0x1 ;  /* 0x000000040000795c */ /* 0x000fe20000300000 */
.L_x_149:
[----:B------:R-:W2:Y:S01]  /*7900*/  S2UR UR37, SR_CgaCtaId ;  /* 0x00000000002579c3 */ /* 0x000ea20000008800 */
[----:B------:R-:W-:Y:S01]  /*7910*/  UMOV UR13, 0x400 ;  /* 0x00000400000d7882 */ /* 0x000fe20000000000 */
[----:B-1-3--:R-:W-:-:S04]  /*7920*/  MOV R4, 0x1 ;  /* 0x0000000100047802 */ /* 0x00afc80000000f00 */
[----:B------:R-:W-:Y:S01]  /*7930*/  SHF.L.U32 R4, R4, 0x1f, RZ ;  /* 0x0000001f04047819 */ /* 0x000fe200000006ff */
[----:B--2---:R-:W-:-:S09]  /*7940*/  ULEA UR13, UR37, UR13, 0x18 ;  /* 0x0000000d250d7291 */ /* 0x004fd2000f8ec03f */
[----:B------:R-:W1:Y:S02]  /*7950*/  SYNCS.PHASECHK.TRANS64.TRYWAIT P1, [UR13+0x60], R4 ;  /* 0x00006004ff0075a7 */ /* 0x000e64000802014d */
[----:B-1----:R-:W-:Y:S05]  /*7960*/  @!P1 BRA `(.L_x_150) ;  /* 0x0000002400bc9947 */ /* 0x002fea0003800000 */
.L_x_236:
[----:B------:R-:W-:Y:S04]  /*7970*/  BSSY B0, `(.L_x_151) ;  /* 0x000000e000007945 */ /* 0x000fe80003800000 */
[----:B------:R-:W-:Y:S05]  /*7980*/  @!P0 BRA `(.L_x_152) ;  /* 0x0000000000308947 */ /* 0x000fea0003800000 */
[----:B------:R-:W-:Y:S01]  /*7990*/  R2UR UR44, R13 ;  /* 0x000000000d2c72ca */ /* 0x000fe200000e0000 */
[----:B------:R-:W-:Y:S02]  /*79a0*/  UIADD3 UR8, UP0, UR22, 0x3f0, URZ ;  /* 0x000003f016087890 */ /* 0x000fe4000ff1e03f */
[----:B------:R-:W-:Y:S02]  /*79b0*/  UIADD3 UR40, UR13, 0x200, URZ ;  /* 0x000002000d287890 */ /* 0x000fe4000fffe03f */
[----:B------:R-:W-:Y:S02]  /*79c0*/  UIADD3 UR41, UR13, 0x40, URZ ;  /* 0x000000400d297890 */ /* 0x000fe4000fffe03f */
[----:B------:R-:W-:Y:S01]  /*79d0*/  UIADD3.X UR9, URZ, UR23, URZ, UP0, !UPT ;  /* 0x000000173f097290 */ /* 0x000fe200087fe43f */
[----:B------:R-:W-:Y:S01]  /*79e0*/  UMOV UR10, 0x0 ;  /* 0x00000000000a7882 */ /* 0x000fe20000000000 */
[----:B------:R-:W-:-:S07]  /*79f0*/  UMOV UR11, 0x10000000 ;  /* 0x10000000000b7882 */ /* 0x000fce0000000000 */
[----:B------:R2:W-:Y:S02]  /*7a00*/  UTMALDG.3D [UR40], [UR8], desc[UR10] ;  /* 0x00000a28080075b4 */ /* 0x0005e40008011000 */
[----:B--2---:R-:W-:Y:S05]  /*7a10*/  @!P2 BRA `(.L_x_153) ;  /* 0x000000000004a947 */ /* 0x004fea0003800000 */
[----:B------:R-:W-:Y:S01]  /*7a20*/  BPT.TRAP 0x1 ;  /* 0x000000040000795c */ /* 0x000fe20000300000 */
.L_x_153:
[----:B-1----:R-:W1:Y:S02]  /*7a30*/  LDC R5, c[0x0][0x800] ;  /* 0x00020000ff057b82 */ /* 0x002e640000000800 */
[----:B-1----:R2:W-:Y:S02]  /*7a40*/  SYNCS.ARRIVE.TRANS64.RED.A0TR RZ, [UR13+0x40], R5 ;  /* 0x00004005ffff79a7 */ /* 0x0025e4000830040d */
.L_x_152:
[----:B------:R-:W-:Y:S05]  /*7a50*/  BSYNC B0 ;  /* 0x0000000000007941 */ /* 0x000fea0003800000 */
.L_x_151:
[----:B------:R-:W-:Y:S05]  /*7a60*/  @!P2 BRA `(.L_x_154) ;  /* 0x000000000004a947 */ /* 0x000fea0003800000 */
[----:B------:R-:W-:Y:S01]  /*7a70*/  BPT.TRAP 0x1 ;  /* 0x000000040000795c */ /* 0x000fe20000300000 */
.L_x_154:
[----:B------:R-:W-:-:S04]  /*7a80*/  UIADD3 UR33, UR13, 0x40, URZ ;  /* 0x000000400d217890 */ /* 0x000fc8000fffe03f */
[----:B------:R-:W-:-:S09]  /*7a90*/  UPRMT UR16, UR37, 0x654, UR33 ;  /* 0x0000065425107896 */ /* 0x000fd20008000021 */
[----:B------:R-:W-:Y:S01]  /*7aa0*/  SYNCS.ARRIVE.TRANS64.RED.A1T0 RZ, [UR16], RZ ;  /* 0x000000ffffff79a7 */ /* 0x000fe20008100410 */
[----:B------:R-:W-:Y:S05]  /*7ab0*/  @!P2 BRA `(.L_x_155) ;  /* 0x000000000004a947 */ /* 0x000fea0003800000 */
[----:B------:R-:W-:Y:S01]  /*7ac0*/  BPT.TRAP 0x1 ;  /* 0x000000040000795c */ /* 0x000fe20000300000 */
.L_x_155:
[----:B------:R-:W3:Y:S02]  /*7ad0*/  SYNCS.PHASECHK.TRANS64.TRYWAIT P1, [UR13+0x68], R4 ;  /* 0x00006804ff0075a7 */ /* 0x000ee4000802014d */
[----:B---3--:R-:W-:Y:S05]  /*7ae0*/  @!P1 BRA `(.L_x_156) ;  /* 0x0000002400749947 */ /* 0x008fea0003800000 */
.L_x_237:
[----:B------:R-:W-:Y:S04]  /*7af0*/  BSSY B0, `(.L_x_157) ;  /* 0x0000010000007945 */ /* 0x000fe80003800000 */
[----:B------:R-:W-:Y:S05]  /*7b00*/  @!P0 BRA `(.L_x_158) ;  /* 0x0000000000388947 */ /* 0x000fea0003800000 */
[----:B------:R-:W-:Y:S01]  /*7b10*/  UIADD3 UR18, UP0, UR22, 0x3f0, URZ ;  /* 0x000003f016127890 */ /* 0x000fe2000ff1e03f */
[----:B------:R-:W-:Y:S01]  /*7b20*/  R2UR UR12, R13 ;  /* 0x000000000d0c72ca */ /* 0x000fe200000e0000 */
[----:B------:R-:W-:Y:S02]  /*7b30*/  UIADD3 UR10, UR42, 0x20, URZ ;  /* 0x000000202a0a7890 */ /* 0x000fe4000fffe03f */
[----:B------:R-:W-:Y:S02]  /*7b40*/  UIADD3 UR8, UR13, 0x2200, URZ ;  /* 0x000022000d087890 */ /* 0x000fe4000fffe03f */
[----:B------:R-:W-:Y:S02]  /*7b50*/  UIADD3 UR9, UR13, 0x48, URZ ;  /* 0x000000480d097890 */ /* 0x000fe4000fffe03f */
[----:B------:R-:W-:Y:S01]  /*7b60*/  UIADD3.X UR19, URZ, UR23, URZ, UP0, !UPT ;  /* 0x000000173f137290 */ /* 0x000fe200087fe43f */
[----:B------:R-:W-:Y:S01]  /*7b70*/  UMOV UR24, 0x0 ;  /* 0x0000000000187882 */ /* 0x000fe20000000000 */
[----:B------:R-:W-:Y:S01]  /*7b80*/  UMOV UR25, 0x10000000 ;  /* 0x1000000000197882 */ /* 0x000fe20000000000 */
[----:B------:R-:W-:-:S06]  /*7b90*/  UMOV UR11, UR43 ;  /* 0x0000002b000b7c82 */ /* 0x000fcc0008000000 */
[----:B------:R3:W-:Y:S02]  /*7ba0*/  UTMALDG.3D [UR8], [UR18], desc[UR24] ;  /* 0x00001808120075b4 */ /* 0x0007e40008011000 */
[----:B---3--:R-:W-:Y:S05]  /*7bb0*/  @!P2 BRA `(.L_x_159) ;  /* 0x000000000004a947 */ /* 0x008fea0003800000 */
[----:B------:R-:W-:Y:S01]  /*7bc0*/  BPT.TRAP 0x1 ;  /* 0x000000040000795c */ /* 0x000fe20000300000 */
.L_x_159:
[----:B-12---:R-:W1:Y:S02]  /*7bd0*/  LDC R5, c[0x0][0x800] ;  /* 0x00020000ff057b82 */ /* 0x006e640000000800 */
[----:B-1----:R3:W-:Y:S02]  /*7be0*/  SYNCS.ARRIVE.TRANS64.RED.A0TR RZ, [UR13+0x48], R5 ;  /* 0x00004805ffff79a7 */ /* 0x0027e4000830040d */
.L_x_158:
[----:B------:R-:W-:Y:S05]  /*7bf0*/  BSYNC B0 ;  /* 0x0000000000007941 */ /* 0x000fea0003800000 */
.L_x_157:
[----:B------:R-:W-:Y:S05]  /*7c00*/  @!P2 BRA `(.L_x_160) ;  /* 0x000000000004a947 */ /* 0x000fea0003800000 */
[----:B------:R-:W-:Y:S01]  /*7c10*/  BPT.TRAP 0x1 ;  /* 0x000000040000795c */ /* 0x000fe20000300000 */
.L_x_160:
[----:B------:R-:W-:-:S04]  /*7c20*/  UIADD3 UR25, UR13, 0x48, URZ ;  /* 0x000000480d197890 */ /* 0x000fc8000fffe03f */
[----:B------:R-:W-:-:S09]  /*7c30*/  UPRMT UR18, UR37, 0x654, UR25 ;  /* 0x0000065425127896 */ /* 0x000fd20008000019 */
[----:B------:R-:W-:Y:S01]  /*7c40*/  SYNCS.ARRIVE.TRANS64.RED.A1T0 RZ, [UR18], RZ ;  /* 0x000000ffffff79a7 */ /* 0x000fe20008100412 */
[----:B------:R-:W-:Y:S05]  /*7c50*/  @!P2 BRA `(.L_x_161) ;  /* 0x000000000004a947 */ /* 0x000fea0003800000 */
[----:B------:R-:W-:Y:S01]  /*7c60*/  BPT.TRAP 0x1 ;  /* 0x000000040000795c */ /* 0x000fe20000300000 */
.L_x_161:
[----:B------:R-:W4:Y:S02]  /*7c70*/  SYNCS.PHASECHK.TRANS64.TRYWAIT P1, [UR13+0x70], R4 ;  /* 0x00007004ff0075a7 */ /* 0x000f24000802014d */
[----:B----4-:R-:W-:Y:S05]  /*7c80*/  @!P1 BRA `(.L_x_162) ;  /* 0x0000002400249947 */ /* 0x010fea0003800000 */
.L_x_238:
        /* <DEDUP_REMOVED lines=12> */
[----:B----4-:R-:W-:Y:S05]  /*7d50*/  @!P2 BRA `(.L_x_165) ;  /* 0x000000000004a947 */ /* 0x010fea0003800000 */
[----:B------:R-:W-:Y:S01]  /*7d60*/  BPT.TRAP 0x1 ;  /* 0x000000040000795c */ /* 0x000fe20000300000 */
.L_x_165:
[----:B-123--:R-:W1:Y:S02]  /*7d70*/  LDC R5, c[0x0][0x800] ;  /* 0x00020000ff057b82 */ /* 0x00ee640000000800 */
[----:B-1----:R4:W-:Y:S02]  /*7d80*/  SYNCS.ARRIVE.TRANS64.RED.A0TR RZ, [UR13+0x50], R5 ;  /* 0x00005005ffff79a7 */ /* 0x0029e4000830040d */
.L_x_164:
[----:B------:R-:W-:Y:S05]  /*7d90*/  BSYNC B0 ;  /* 0x0000000000007941 */ /* 0x000fea0003800000 */
.L_x_163:
[----:B------:R-:W-:Y:S05]  /*7da0*/  @!P2 BRA `(.L_x_166) ;  /* 0x000000000004a947 */ /* 0x000fea0003800000 */
[----:B------:R-:W-:Y:S01]  /*7db0*/  BPT.TRAP 0x1 ;  /* 0x000000040000795c */ /* 0x000fe20000300000 */
.L_x_166:
[----:B------:R-:W-:-:S04]  /*7dc0*/  UIADD3 UR17, UR13, 0x50, URZ ;  /* 0x000000500d117890 */ /* 0x000fc8000fffe03f */
[----:B------:R-:W-:-:S09]  /*7dd0*/  UPRMT UR29, UR37, 0x654, UR17 ;  /* 0x00000654251d7896 */ /* 0x000fd20008000011 */
[----:B------:R-:W-:Y:S01]  /*7de0*/  SYNCS.ARRIVE.TRANS64.RED.A1T0 RZ, [UR29], RZ ;  /* 0x000000ffffff79a7 */ /* 0x000fe2000810041d */
[----:B------:R-:W-:Y:S05]  /*7df0*/  @!P2 BRA `(.L_x_167) ;  /* 0x000000000004a947 */ /* 0x000fea0003800000 */
[----:B------:R-:W-:Y:S01]  /*7e00*/  BPT.TRAP 0x1 ;  /* 0x000000040000795c */ /* 0x000fe20000300000 */
.L_x_167:
[----:B------:R-:W5:Y:S02]  /*7e10*/  SYNCS.PHASECHK.TRANS64.TRYWAIT P1, [UR13+0x78], R4 ;  /* 0x00007804ff0075a7 */ /* 0x000f64000802014d */
[----:B-----5:R-:W-:Y:S05]  /*7e20*/  @!P1 BRA `(.L_x_168) ;  /* 0x0000002000d49947 */ /* 0x020fea0003800000 */
.L_x_239:
        /* <DEDUP_REMOVED lines=12> */
[----:B-1----:R-:W-:Y:S05]  /*7ef0*/  @!P2 BRA `(.L_x_171) ;  /* 0x000000000004a947 */ /* 0x002fea0003800000 */
[----:B------:R-:W-:Y:S01]  /*7f00*/  BPT.TRAP 0x1 ;  /* 0x000000040000795c */ /* 0x000fe20000300000 */
.L_x_171:
[----:B------:R-:W1:Y:S02]  /*7f10*/  LDC R4, c[0x0][0x800] ;  /* 0x00020000ff047b82 */ /* 0x000e640000000800 */
[----:B-1----:R1:W-:Y:S02]  /*7f20*/  SYNCS.ARRIVE.TRANS64.RED.A0TR RZ, [UR13+0x58], R4 ;  /* 0x00005804ffff79a7 */ /* 0x0023e4000830040d */
.L_x_170:
[----:B------:R-:W-:Y:S05]  /*7f30*/  BSYNC B0 ;  /* 0x0000000000007941 */ /* 0x000fea0003800000 */
.L_x_169:
[----:B------:R-:W-:Y:S05]  /*7f40*/  @!P2 BRA `(.L_x_172) ;  /* 0x000000000004a947 */ /* 0x000fea0003800000 */
[----:B------:R-:W-:Y:S01]  /*7f50*/  BPT.TRAP 0x1 ;  /* 0x000000040000795c */ /* 0x000fe20000300000 */
.L_x_172:
[----:B------:R-:W-:-:S04]  /*7f60*/  UIADD3 UR9, UR13, 0x58, URZ ;  /* 0x000000580d097890 */ /* 0x000fc8000fffe03f */
[----:B------:R-:W-:-:S09]  /*7f70*/  UPRMT UR30, UR37, 0x654, UR9 ;  /* 0x00000654251e7896 */ /* 0x000fd20008000009 */
[----:B------:R-:W-:Y:S01]  /*7f80*/  SYNCS.ARRIVE.TRANS64.RED.A1T0 RZ, [UR30], RZ ;  /* 0x000000ffffff79a7 */ /* 0x000fe2000810041e */
[----:B------:R-:W-:Y:S05]  /*7f90*/  @!P2 BRA `(.L_x_173) ;  /* 0x000000000004a947 */ /* 0x000fea0003800000 */
[----:B------:R-:W-:Y:S01]  /*7fa0*/  BPT.TRAP 0x1 ;  /* 0x000000040000795c */ /* 0x000fe20000300000 */
.L_x_173:
[----:B-1----:R-:W-:-:S04]  /*7fb0*/  SHF.L.U32 R4, RZ, 0x1f, RZ ;  /* 0x0000001fff047819 */ /* 0x002fc800000006ff */
[----:B------:R-:W1:Y:S02]  /*7fc0*/  SYNCS.PHASECHK.TRANS64.TRYWAIT P1, [UR13+0x60], R4 ;  /* 0x00006004ff0075a7 */ /* 0x000e64000802014d */
[----:B-1----:R-:W-:Y:S05]  /*7fd0*/  @!P1 BRA `(.L_x_174) ;  /* 0x0000002000809947 */ /* 0x002fea0003800000 */
.L_x_240:
        /* <DEDUP_REMOVED lines=13> */
.L_x_177:
[----:B--234-:R-:W1:Y:S02]  /*80b0*/  LDC R5, c[0x0][0x800] ;  /* 0x00020000ff057b82 */ /* 0x01ce640000000800 */
[----:B-1----:R1:W-:Y:S02]  /*80c0*/  SYNCS.ARRIVE.TRANS64.RED.A0TR RZ, [UR13+0x40], R5 ;  /* 0x00004005ffff79a7 */ /* 0x0023e4000830040d */
.L_x_176:
[----:B------:R-:W-:Y:S05]  /*80d0*/  BSYNC B0 ;  /* 0x0000000000007941 */ /* 0x000fea0003800000 */
.L_x_175:
[----:B------:R-:W-:Y:S05]  /*80e0*/  @!P2 BRA `(.L_x_178) ;  /* 0x000000000004a947 */ /* 0x000fea0003800000 */
[----:B------:R-:W-:Y:S01]  /*80f0*/  BPT.TRAP 0x1 ;  /* 0x000000040000795c */ /* 0x000fe20000300000 */
.L_x_178:
[----:B------:R-:W-:Y:S01]  /*8100*/  SYNCS.ARRIVE.TRANS64.RED.A1T0 RZ, [UR16], RZ ;  /* 0x000000ffffff79a7 */ /* 0x000fe20008100410 */
[----:B------:R-:W-:Y:S05]  /*8110*/  @!P2 BRA `(.L_x_179) ;  /* 0x000000000004a947 */ /* 0x000fea0003800000 */
[----:B------:R-:W-:Y:S01]  /*8120*/  BPT.TRAP 0x1 ;  /* 0x000000040000795c */ /* 0x000fe20000300000 */
.L_x_179:
[----:B------:R-:W5:Y:S02]  /*8130*/  SYNCS.PHASECHK.TRANS64.TRYWAIT P1, [UR13+0x68], R4 ;  /* 0x00006804ff0075a7 */ /* 0x000f64000802014d */
[----:B-----5:R-:W-:Y:S05]  /*8140*/  @!P1 BRA `(.L_x_180) ;  /* 0x00000020003c9947 */ /* 0x020fea0003800000 */
.L_x_241:
        /* <DEDUP_REMOVED lines=13> */
.L_x_183:
[----:B--234-:R-:W1:Y:S02]  /*8220*/  LDC R5, c[0x0][0x800] ;  /* 0x00020000ff057b82 */ /* 0x01ce640000000800 */
[----:B-1----:R1:W-:Y:S02]  /*8230*/  SYNCS.ARRIVE.TRANS64.RED.A0TR RZ, [UR13+0x48], R5 ;  /* 0x00004805ffff79a7 */ /* 0x0023e4000830040d */
.L_x_182:
[----:B------:R-:W-:Y:S05]  /*8240*/  BSYNC B0 ;  /* 0x0000000000007941 */ /* 0x000fea0003800000 */
.L_x_181:
[----:B------:R-:W-:Y:S05]  /*8250*/  @!P2 BRA `(.L_x_184) ;  /* 0x000000000004a947 */ /* 0x000fea0003800000 */
[----:B------:R-:W-:Y:S01]  /*8260*/  BPT.TRAP 0x1 ;  /* 0x000000040000795c */ /* 0x000fe20000300000 */
.L_x_184:
[----:B------:R-:W-:Y:S01]  /*8270*/  SYNCS.ARRIVE.TRANS64.RED.A1T0 RZ, [UR18], RZ ;  /* 0x000000ffffff79a7 */ /* 0x000fe20008100412 */
[----:B------:R-:W-:Y:S05]  /*8280*/  @!P2 BRA `(.L_x_185) ;  /* 0x000000000004a947 */ /* 0x000fea0003800000 */
[----:B------:R-:W-:Y:S01]  /*8290*/  BPT.TRAP 0x1 ;  /* 0x000000040000795c */ /* 0x000fe20000300000 */
.L_x_185:
[----:B------:R-:W5:Y:S02]  /*82a0*/  SYNCS.PHASECHK.TRANS64.TRYWAIT P1, [UR13+0x70], R4 ;  /* 0x00007004ff0075a7 */ /* 0x000f64000802014d */
[----:B-----5:R-:W-:Y:S05]  /*82b0*/  @!P1 BRA `(.L_x_186) ;  /* 0x0000001c00f89947 */ /* 0x020fea0003800000 */
.L_x_242:
        /* <DEDUP_REMOVED lines=13> */
.L_x_189:
[----:B--234-:R-:W1:Y:S02]  /*8390*/  LDC R5, c[0x0][0x800] ;  /* 0x00020000ff057b82 */ /* 0x01ce640000000800 */
[----:B-1----:R1:W-:Y:S02]  /*83a0*/  SYNCS.ARRIVE.TRANS64.RED.A0TR RZ, [UR13+0x50], R5 ;  /* 0x00005005ffff79a7 */ /* 0x0023e4000830040d */
.L_x_188:
[----:B------:R-:W-:Y:S05]  /*83b0*/  BSYNC B0 ;  /* 0x0000000000007941 */ /* 0x000fea0003800000 */
.L_x_187:
[----:B------:R-:W-:Y:S05]  /*83c0*/  @!P2 BRA `(.L_x_190) ;  /* 0x000000000004a947 */ /* 0x000fea0003800000 */
[----:B------:R-:W-:Y:S01]  /*83d0*/  BPT.TRAP 0x1 ;  /* 0x000000040000795c */ /* 0x000fe20000300000 */
.L_x_190:
[----:B------:R-:W-:Y:S01]  /*83e0*/  SYNCS.ARRIVE.TRANS64.RED.A1T0 RZ, [UR29], RZ ;  /* 0x000000ffffff79a7 */ /* 0x000fe2000810041d */
[----:B------:R-:W-:Y:S05]  /*83f0*/  @!P2 BRA `(.L_x_191) ;  /* 0x000000000004a947 */ /* 0x000fea0003800000 */
[----:B------:R-:W-:Y:S01]  /*8400*/  BPT.TRAP 0x1 ;  /* 0x000000040000795c */ /* 0x000fe20000300000 */
.L_x_191:
[----:B------:R-:W5:Y:S02]  /*8410*/  SYNCS.PHASECHK.TRANS64.TRYWAIT P1, [UR13+0x78], R4 ;  /* 0x00007804ff0075a7 */ /* 0x000f64000802014d */
[----:B-----5:R-:W-:Y:S05]  /*8420*/  @!P1 BRA `(.L_x_192) ;  /* 0x0000001c00b49947 */ /* 0x020fea0003800000 */
.L_x_243:
        /* <DEDUP_REMOVED lines=13> */
.L_x_195:
[----:B------:R-:W1:Y:S02]  /*8500*/  LDC R4, c[0x0][0x800] ;  /* 0x00020000ff047b82 */ /* 0x000e640000000800 */
[----:B-1----:R1:W-:Y:S02]  /*8510*/  SYNCS.ARRIVE.TRANS64.RED.A0TR RZ, [UR13+0x58], R4 ;  /* 0x00005804ffff79a7 */ /* 0x0023e4000830040d */
.L_x_194:
[----:B------:R-:W-:Y:S05]  /*8520*/  BSYNC B0 ;  /* 0x0000000000007941 */ /* 0x000fea0003800000 */
.L_x_193:
[----:B------:R-:W-:Y:S05]  /*8530*/  @!P2 BRA `(.L_x_196) ;  /* 0x000000000004a947 */ /* 0x000fea0003800000 */
[----:B------:R-:W-:Y:S01]  /*8540*/  BPT.TRAP 0x1 ;  /* 0x000000040000795c */ /* 0x000fe20000300000 */
.L_x_196:
[----:B------:R-:W-:Y:S01]  /*8550*/  IADD3 R16, P0, R16, UR46, RZ ;  /* 0x0000002e10107c10 */ /* 0x000fe2000ff1e0ff */
[----:B------:R-:W-:Y:S01]  /*8560*/  SYNCS.ARRIVE.TRANS64.RED.A1T0 RZ, [UR30], RZ ;  /* 0x000000ffffff79a7 */ /* 0x000fe2000810041e */
[----:B-1----:R-:W-:Y:S01]  /*8570*/  PRMT R4, RZ, 0x7610, R4 ;  /* 0x00007610ff047816 */ /* 0x002fe20000000004 */
[----:B------:R-:W-:Y:S01]  /*8580*/  IMAD.MOV.U32 R7, RZ, RZ, -0x1 ;  /* 0xffffffffff077424 */ /* 0x000fe200078e00ff */
[----:B------:R-:W-:Y:S01]  /*8590*/  IADD3.X R17, R17, UR39, RZ, P0, !PT ;  /* 0x0000002711117c10 */ /* 0x000fe200087fe4ff */
[----:B------:R-:W-:Y:S01]  /*85a0*/  IMAD.MOV.U32 R6, RZ, RZ, -0x1 ;  /* 0xffffffffff067424 */ /* 0x000fe200078e00ff */
[----:B------:R-:W-:Y:S02]  /*85b0*/  ISETP.GE.U32.AND P0, PT, R16, UR6, PT ;  /* 0x0000000610007c0c */ /* 0x000fe4000bf06070 */
[----:B------:R-:W-:Y:S02]  /*85c0*/  MOV R13, 0xffffffff ;  /* 0xffffffff000d7802 */ /* 0x000fe40000000f00 */
[----:B------:R-:W-:-:S13]  /*85d0*/  ISETP.GE.U32.AND.EX P0, PT, R17, UR7, PT, P0 ;  /* 0x0000000711007c0c */ /* 0x000fda000bf06100 */
[----:B------:R-:W-:Y:S05]  /*85e0*/  @P0 BRA `(.L_x_197) ;  /* 0x00000004004c0947 */ /* 0x000fea0003800000 */
[----:B------:R-:W1:Y:S01]  /*85f0*/  S2R R25, SR_CTAID.X ;  /* 0x0000000000197919 */ /* 0x000e620000002500 */
[----:B------:R-:W5:Y:S01]  /*8600*/  LDC.64 R14, c[0x0][0x8d0] ;  /* 0x00023400ff0e7b82 */ /* 0x000f620000000a00 */
[----:B------:R-:W-:Y:S01]  /*8610*/  ULDC UR8, c[0x0][0x150] ;  /* 0x0000540000087ab9 */ /* 0x000fe20000000800 */
[----:B--234-:R-:W-:Y:S01]  /*8620*/  IMAD.MOV.U32 R5, RZ, RZ, R17 ;  /* 0x000000ffff057224 */ /* 0x01cfe200078e0011 */
[----:B------:R-:W2:Y:S05]  /*8630*/  S2R R20, SR_CTAID.Y ;  /* 0x0000000000147919 */ /* 0x000eaa0000002600 */
[----:B------:R-:W3:Y:S08]  /*8640*/  LDC R18, c[0x0][0x144] ;  /* 0x00005100ff127b82 */ /* 0x000ef00000000800 */
[----:B------:R-:W4:Y:S08]  /*8650*/  LDC R21, c[0x0][0x148] ;  /* 0x00005200ff157b82 */ /* 0x000f300000000800 */
[----:B------:R-:W3:Y:S01]  /*8660*/  LDC R23, c[0x0][0x8d8] ;  /* 0x00023600ff177b82 */ /* 0x000ee20000000800 */
[----:B-----5:R-:W-:-:S04]  /*8670*/  ISETP.NE.U32.AND P0, PT, R14, RZ, PT ;  /* 0x000000ff0e00720c */ /* 0x020fc80003f05070 */
[----:B------:R-:W-:Y:S02]  /*8680*/  ISETP.NE.AND.EX P0, PT, R15, RZ, PT, P0 ;  /* 0x000000ff0f00720c */ /* 0x000fe40003f05300 */
[----:B-1----:R-:W-:Y:S01]  /*8690*/  I2FP.F32.U32 R4, R25 ;  /* 0x0000001900047245 */ /* 0x002fe20000201000 */
[----:B------:R-:W1:Y:S04]  /*86a0*/  LDC.64 R10, c[0x0][0x8c8] ;  /* 0x00023200ff0a7b82 */ /* 0x000e680000000a00 */
[----:B------:R-:W-:Y:S01]  /*86b0*/  FMUL R6, R4, UR8 ;  /* 0x0000000804067c20 */ /* 0x000fe20008400000 */
[----:B--2---:R-:W-:Y:S01]  /*86c0*/  I2FP.F32.U32 R4, R20 ;  /* 0x0000001400047245 */ /* 0x004fe20000201000 */
[----:B------:R-:W-:Y:S02]  /*86d0*/  ULDC UR8, c[0x0][0x154] ;  /* 0x0000550000087ab9 */ /* 0x000fe40000000800 */
[----:B------:R2:W1:Y:S02]  /*86e0*/  F2I.U32.TRUNC.NTZ R24, R6 ;  /* 0x0000000600187305 */ /* 0x000464000020f000 */
[----:B------:R-:W-:Y:S01]  /*86f0*/  FMUL R22, R4, UR8 ;  /* 0x0000000804167c20 */ /* 0x000fe20008400000 */
[----:B------:R-:W-:-:S05]  /*8700*/  IMAD.MOV.U32 R4, RZ, RZ, R16 ;  /* 0x000000ffff047224 */ /* 0x000fca00078e0010 */
[----:B------:R-:W1:Y:S01]  /*8710*/  F2I.U32.TRUNC.NTZ R22, R22 ;  /* 0x0000001600167305 */ /* 0x000e62000020f000 */
[----:B--234-:R-:W-:Y:S05]  /*8720*/  @!P0 BRA `(.L_x_198) ;  /* 0x0000000000288947 */ /* 0x01cfea0003800000 */
[----:B------:R-:W2:Y:S02]  /*8730*/  LDC R5, c[0x0][0x8dc] ;  /* 0x00023700ff057b82 */ /* 0x000ea40000000800 */
[----:B--2---:R-:W-:-:S04]  /*8740*/  IADD3 R5, P0, R16, R5, RZ ;  /* 0x0000000510057210 */ /* 0x004fc80007f1e0ff */
[----:B------:R-:W-:-:S05]  /*8750*/  IADD3.X R13, RZ, R17, RZ, P0, !PT ;  /* 0x00000011ff0d7210 */ /* 0x000fca00007fe4ff */
[----:B------:R-:W-:-:S04]  /*8760*/  IMAD.WIDE.U32 R6, R13, R14, RZ ;  /* 0x0000000e0d067225 */ /* 0x000fc800078e00ff */
[----:B------:R-:W-:-:S04]  /*8770*/  IMAD.WIDE.U32 R6, P0, R5, R15, R6 ;  /* 0x0000000f05067225 */ /* 0x000fc80007800006 */
[----:B------:R-:W-:-:S04]  /*8780*/  IMAD.WIDE.U32 R4, R5, R14, RZ ;  /* 0x0000000e05047225 */ /* 0x000fc800078e00ff */
[----:B------:R-:W-:Y:S01]  /*8790*/  IMAD.MOV.U32 R4, RZ, RZ, R7 ;  /* 0x000000ffff047224 */ /* 0x000fe200078e0007 */
[----:B------:R-:W-:Y:S01]  /*87a0*/  IADD3 RZ, P1, R5, R6, RZ ;  /* 0x0000000605ff7210 */ /* 0x000fe20007f3e0ff */
[----:B------:R-:W-:-:S04]  /*87b0*/  IMAD.X R5, RZ, RZ, RZ, P0 ;  /* 0x000000ffff057224 */ /* 0x000fc800000e06ff */
[----:B------:R-:W-:-:S08]  /*87c0*/  IMAD.WIDE.U32.X R4, R13, R15, R4, P1 ;  /* 0x0000000f0d047225 */ /* 0x000fd000008e0404 */
.L_x_198:
[----:B------:R-:W-:Y:S01]  /*87d0*/  ISETP.NE.AND P2, PT, R2, 0x1, PT ;  /* 0x000000010200780c */ /* 0x000fe20003f45270 */
[----:B------:R-:W2:Y:S01]  /*87e0*/  LDC.64 R14, c[0x0][0x8e8] ;  /* 0x00023a00ff0e7b82 */ /* 0x000ea20000000a00 */
[----:B-1----:R-:W-:Y:S01]  /*87f0*/  IADD3 R24, -R24, RZ, RZ ;  /* 0x000000ff18187210 */ /* 0x002fe20007ffe1ff */
[----:B------:R-:W-:Y:S01]  /*8800*/  IMAD.MOV R22, RZ, RZ, -R22 ;  /* 0x000000ffff167224 */ /* 0x000fe200078e0a16 */
[-CC-:B------:R-:W-:Y:S02]  /*8810*/  SHF.R.U64 R13, R4, R23.reuse, R5.reuse ;  /* 0x00000017040d7219 */ /* 0x180fe40000001205 */
[----:B------:R-:W-:Y:S01]  /*8820*/  SHF.R.U32.HI R23, RZ, R23, R5 ;  /* 0x00000017ff177219 */ /* 0x000fe20000011605 */
[----:B------:R-:W-:Y:S01]  /*8830*/  IMAD R18, R18, R24, R25 ;  /* 0x0000001812127224 */ /* 0x000fe200078e0219 */
[----:B------:R-:W-:Y:S01]  /*8840*/  IADD3 R25, P0, RZ, -R13, RZ ;  /* 0x8000000dff197210 */ /* 0x000fe20007f1e0ff */
[----:B------:R-:W1:Y:S03]  /*8850*/  LDC R7, c[0x0][0x8c0] ;  /* 0x00023000ff077b82 */ /* 0x000e660000000800 */
[----:B------:R-:W-:Y:S01]  /*8860*/  IADD3.X R23, RZ, ~R23, RZ, P0, !PT ;  /* 0x80000017ff177210 */ /* 0x000fe200007fe4ff */
[----:B------:R-:W-:-:S02]  /*8870*/  @P2 IMAD R18, R21, R22, R20 ;  /* 0x0000001615122224 */ /* 0x000fc400078e0214 */
[-C--:B------:R-:W-:Y:S02]  /*8880*/  IMAD.WIDE.U32 R4, R25, R10.reuse, R16 ;  /* 0x0000000a19047225 */ /* 0x080fe400078e0010 */
[----:B------:R-:W3:Y:S02]  /*8890*/  LDC R22, c[0x0][0x8b0] ;  /* 0x00022c00ff167b82 */ /* 0x000ee40000000800 */
[----:B------:R-:W-:-:S04]  /*88a0*/  IMAD R6, R23, R10, RZ ;  /* 0x0000000a17067224 */ /* 0x000fc800078e02ff */
[----:B------:R-:W-:Y:S02]  /*88b0*/  IMAD R11, R25, R11, R6 ;  /* 0x0000000b190b7224 */ /* 0x000fe400078e0206 */
[----:B------:R-:W4:Y:S01]  /*88c0*/  LDC R27, c[0x0][0x900] ;  /* 0x00024000ff1b7b82 */ /* 0x000f220000000800 */
[----:B--2---:R-:W-:Y:S01]  /*88d0*/  ISETP.NE.U32.AND P0, PT, R14, RZ, PT ;  /* 0x000000ff0e00720c */ /* 0x004fe20003f05070 */
[----:B------:R-:W-:-:S03]  /*88e0*/  IMAD.IADD R6, R5, 0x1, R11 ;  /* 0x0000000105067824 */ /* 0x000fc600078e020b */
[----:B------:R-:W-:-:S03]  /*88f0*/  ISETP.NE.AND.EX P0, PT, R15, RZ, PT, P0 ;  /* 0x000000ff0f00720c */ /* 0x000fc60003f05300 */
[----:B------:R-:W2:Y:S01]  /*8900*/  LDC R23, c[0x0][0x8f0] ;  /* 0x00023c00ff177b82 */ /* 0x000ea20000000800 */
[-CC-:B-1----:R-:W-:Y:S02]  /*8910*/  SHF.R.U64 R20, R4, R7.reuse, R6.reuse ;  /* 0x0000000704147219 */ /* 0x182fe40000001206 */
[----:B------:R-:W-:-:S05]  /*8920*/  SHF.R.U32.HI R7, RZ, R7, R6 ;  /* 0x00000007ff077219 */ /* 0x000fca0000011606 */
[----:B------:R-:W1:Y:S01]  /*8930*/  LDC R11, c[0x0][0x8e0] ;  /* 0x00023800ff0b7b82 */ /* 0x000e620000000800 */
[-CC-:B---3--:R-:W-:Y:S02]  /*8940*/  SHF.R.U64 R25, R20, R22.reuse, R7.reuse ;  /* 0x0000001614197219 */ /* 0x188fe40000001207 */
[----:B------:R-:W-:-:S05]  /*8950*/  SHF.R.U32.HI R4, RZ, R22, R7 ;  /* 0x00000016ff047219 */ /* 0x000fca0000011607 */
[----:B------:R-:W3:Y:S01]  /*8960*/  LDC R21, c[0x0][0x8b8] ;  /* 0x00022e00ff157b82 */ /* 0x000ee20000000800 */
[-CC-:B----4-:R-:W-:Y:S02]  /*8970*/  SHF.R.U64 R22, R25, R27.reuse, R4.reuse ;  /* 0x0000001b19167219 */ /* 0x190fe40000001204 */
[----:B------:R-:W-:Y:S02]  /*8980*/  SHF.R.U32.HI R27, RZ, R27, R4 ;  /* 0x0000001bff1b7219 */ /* 0x000fe40000011604 */
[----:B------:R-:W-:-:S03]  /*8990*/  MOV R4, R22 ;  /* 0x0000001600047202 */ /* 0x000fc60000000f00 */
[----:B------:R-:W4:Y:S01]  /*89a0*/  LDC R10, c[0x0][0x8a8] ;  /* 0x00022a00ff0a7b82 */ /* 0x000f220000000800 */
[----:B------:R-:W-:Y:S01]  /*89b0*/  IMAD.MOV.U32 R5, RZ, RZ, R27 ;  /* 0x000000ffff057224 */ /* 0x000fe200078e001b */
[----:B------:R-:W-:Y:S06]  /*89c0*/  @!P0 BRA `(.L_x_199) ;  /* 0x0000000000288947 */ /* 0x000fec0003800000 */
[----:B------:R-:W5:Y:S02]  /*89d0*/  LDC R5, c[0x0][0x8f4] ;  /* 0x00023d00ff057b82 */ /* 0x000f640000000800 */
[----:B-----5:R-:W-:-:S04]  /*89e0*/  IADD3 R5, P0, R22, R5, RZ ;  /* 0x0000000516057210 */ /* 0x020fc80007f1e0ff */
[----:B------:R-:W-:-:S05]  /*89f0*/  IADD3.X R27, RZ, R27, RZ, P0, !PT ;  /* 0x0000001bff1b7210 */ /* 0x000fca00007fe4ff */
[----:B------:R-:W-:-:S04]  /*8a00*/  IMAD.WIDE.U32 R6, R27, R14, RZ ;  /* 0x0000000e1b067225 */ /* 0x000fc800078e00ff */
[----:B------:R-:W-:-:S04]  /*8a10*/  IMAD.WIDE.U32 R6, P0, R5, R15, R6 ;  /* 0x0000000f05067225 */ /* 0x000fc80007800006 */
[----:B------:R-:W-:Y:S01]  /*8a20*/  IMAD.WIDE.U32 R4, R5, R14, RZ ;  /* 0x0000000e05047225 */ /* 0x000fe200078e00ff */
[----:B------:R-:W-:-:S04]  /*8a30*/  MOV R4, R7 ;  /* 0x0000000700047202 */ /* 0x000fc80000000f00 */
[----:B------:R-:W-:Y:S01]  /*8a40*/  IADD3 RZ, P1, R5, R6, RZ ;  /* 0x0000000605ff7210 */ /* 0x000fe20007f3e0ff */
[----:B------:R-:W-:-:S04]  /*8a50*/  IMAD.X R5, RZ, RZ, RZ, P0 ;  /* 0x000000ffff057224 */ /* 0x000fc800000e06ff */
[----:B------:R-:W-:-:S08]  /*8a60*/  IMAD.WIDE.U32.X R4, R27, R15, R4, P1 ;  /* 0x0000000f1b047225 */ /* 0x000fd000008e0404 */
.L_x_199:
[----:B--2---:R-:W-:Y:S02]  /*8a70*/  SHF.R.U64 R4, R4, R23, R5 ;  /* 0x0000001704047219 */ /* 0x004fe40000001205 */
[----:B------:R-:W-:Y:S02]  /*8a80*/  LOP3.LUT R25, R25, R0, RZ, 0xc0, !PT ;  /* 0x0000000019197212 */ /* 0x000fe400078ec0ff */
[----:B------:R-:W-:Y:S01]  /*8a90*/  LOP3.LUT R20, R20, R3, RZ, 0xc0, !PT ;  /* 0x0000000314147212 */ /* 0x000fe200078ec0ff */
[----:B------:R-:W-:Y:S02]  /*8aa0*/  IMAD.MOV R5, RZ, RZ, -R4 ;  /* 0x000000ffff057224 */ /* 0x000fe400078e0a04 */
[----:B------:R-:W-:Y:S01]  /*8ab0*/  IMAD R25, R4, UR21, R25 ;  /* 0x0000001504197c24 */ /* 0x000fe2000f8e0219 */
[----:B------:R-:W-:Y:S01]  /*8ac0*/  MOV R4, 0x1 ;  /* 0x0000000100047802 */ /* 0x000fe20000000f00 */
[----:B-1----:R-:W-:Y:S02]  /*8ad0*/  IMAD R11, R5, R11, R22 ;  /* 0x0000000b050b7224 */ /* 0x002fe400078e0216 */
[----:B---3--:R-:W-:-:S02]  /*8ae0*/  IMAD R18, R25, R21, R18 ;  /* 0x0000001519127224 */ /* 0x008fc400078e0212 */
[----:B----4-:R-:W-:-:S05]  /*8af0*/  IMAD R11, R11, R10, R20 ;  /* 0x0000000a0b0b7224 */ /* 0x010fca00078e0214 */
[----:B------:R-:W-:Y:S02]  /*8b00*/  SEL R6, R11, R18, !P2 ;  /* 0x000000120b067207 */ /* 0x000fe40005000000 */
[----:B------:R-:W-:-:S07]  /*8b10*/  SEL R7, R18, R11, !P2 ;  /* 0x0000000b12077207 */ /* 0x000fce0005000000 */
.L_x_197:
[----:B------:R-:W-:-:S13]  /*8b20*/  LOP3.LUT P0, RZ, R4, 0xff, RZ, 0xc0, !PT ;  /* 0x000000ff04ff7812 */ /* 0x000fda000780c0ff */
[----:B------:R-:W-:Y:S05]  /*8b30*/  @P0 BRA `(.L_x_200) ;  /* 0xffffffe800f00947 */ /* 0x000fea000383ffff */
.L_x_144:
[----:B------:R-:W-:-:S13]  /*8b40*/  ELECT P0, URZ, PT ;  /* 0x00000000003f782f */ /* 0x000fda0003800000 */
[----:B------:R-:W-:Y:S05]  /*8b50*/  @!P0 BRA `(.L_x_9) ;  /* 0x0000001000508947 */ /* 0x000fea0003800000 */
[----:B------:R-:W-:-:S04]  /*8b60*/  LOP3.LUT R19, R19, 0x2, RZ, 0xfc, !PT ;  /* 0x0000000213137812 */ /* 0x000fc800078efcff */
[----:B------:R-:W-:-:S13]  /*8b70*/  ISETP.NE.AND P1, PT, R19, 0x3, PT ;  /* 0x000000031300780c */ /* 0x000fda0003f25270 */
[----:B------:R-:W-:Y:S05]  /*8b80*/  @!P1 BRA `(.L_x_201) ;  /* 0x0000000000049947 */ /* 0x000fea0003800000 */
[----:B------:R-:W-:Y:S01]  /*8b90*/  BPT.TRAP 0x1 ;  /* 0x000000040000795c */ /* 0x000fe20000300000 */
.L_x_201:
[----:B-1----:R-:W-:Y:S01]  /*8ba0*/  IMAD.U32 R3, RZ, RZ, UR37 ;  /* 0x00000025ff037e24 */ /* 0x002fe2000f8e00ff */
[----:B------:R-:W-:Y:S02]  /*8bb0*/  MOV R0, 0x400 ;  /* 0x0000040000007802 */ /* 0x000fe40000000f00 */
[----:B------:R-:W-:Y:S02]  /*8bc0*/  MOV R2, 0x1 ;  /* 0x0000000100027802 */ /* 0x000fe40000000f00 */
[----:B------:R-:W-:Y:S02]  /*8bd0*/  LEA R0, R3, R0, 0x18 ;  /* 0x0000000003007211 */ /* 0x000fe400078ec0ff */
[----:B------:R-:W-:-:S04]  /*8be0*/  SHF.L.U32 R3, R2, 0x1f, RZ ;  /* 0x0000001f02037819 */ /* 0x000fc800000006ff */
[----:B------:R-:W1:Y:S02]  /*8bf0*/  SYNCS.PHASECHK.TRANS64.TRYWAIT P0, [R0+URZ+0x60], R3 ;  /* 0x00006003000075a7 */ /* 0x000e64000800017f */
[----:B-1----:R-:W-:Y:S05]  /*8c00*/  @!P0 BRA `(.L_x_202) ;  /* 0x0000001400d48947 */ /* 0x002fea0003800000 */
.L_x_244:
[----:B------:R-:W-:Y:S05]  /*8c10*/  @!P1 BRA `(.L_x_203) ;  /* 0x0000000000049947 */ /* 0x000fea0003800000 */
[----:B------:R-:W-:Y:S01]  /*8c20*/  BPT.TRAP 0x1 ;  /* 0x000000040000795c */ /* 0x000fe20000300000 */
.L_x_203:
[----:B------:R-:W1:Y:S02]  /*8c30*/  SYNCS.PHASECHK.TRANS64.TRYWAIT P0, [R0+URZ+0x68], R3 ;  /* 0x00006803000075a7 */ /* 0x000e64000800017f */
[----:B-1----:R-:W-:Y:S05]  /*8c40*/  @!P0 BRA `(.L_x_204) ;  /* 0x0000001400d88947 */ /* 0x002fea0003800000 */
.L_x_245:
[----:B------:R-:W-:Y:S05]  /*8c50*/  @!P1 BRA `(.L_x_205) ;  /* 0x0000000000049947 */ /* 0x000fea0003800000 */
[----:B------:R-:W-:Y:S01]  /*8c60*/  BPT.TRAP 0x1 ;  /* 0x000000040000795c */ /* 0x000fe20000300000 */
.L_x_205:
[----:B------:R-:W1:Y:S02]  /*8c70*/  SYNCS.PHASECHK.TRANS64.TRYWAIT P0, [R0+URZ+0x70], R3 ;  /* 0x00007003000075a7 */ /* 0x000e64000800017f */
[----:B-1----:R-:W-:Y:S05]  /*8c80*/  @!P0 BRA `(.L_x_206) ;  /* 0x0000001400dc8947 */ /* 0x002fea0003800000 */
.L_x_246:
[----:B------:R-:W-:Y:S05]  /*8c90*/  @!P1 BRA `(.L_x_207) ;  /* 0x0000000000049947 */ /* 0x000fea0003800000 */
[----:B------:R-:W-:Y:S01]  /*8ca0*/  BPT.TRAP 0x1 ;  /* 0x000000040000795c */ /* 0x000fe20000300000 */
.L_x_207:
[----:B------:R-:W-:-:S05]  /*8cb0*/  IMAD.MOV.U32 R3, RZ, RZ, 0x1 ;  /* 0x00000001ff037424 */ /* 0x000fca00078e00ff */
[----:B------:R-:W-:-:S07]  /*8cc0*/  SHF.L.U32 R3, R3, 0x1f, RZ ;  /* 0x0000001f03037819 */ /* 0x000fce00000006ff */
.L_x_208:
[----:B------:R1:W1:Y:S02]  /*8cd0*/  SYNCS.PHASECHK.TRANS64.TRYWAIT P0, [R0+URZ+0x78], R3 ;  /* 0x00007803000075a7 */ /* 0x000264000800017f */
[----:B-1----:R-:W-:Y:S05]  /*8ce0*/  @!P0 NANOSLEEP.SYNCS 0x989680 ;  /* 0x009896800000895d */ /* 0x002fea0003900000 */
[----:B------:R-:W1:Y:S02]  /*8cf0*/  @!P0 SYNCS.PHASECHK.TRANS64 P0, [R0+URZ+0x78], R3 ;  /* 0x00007803000085a7 */ /* 0x000e64000800007f */
[----:B-1----:R-:W-:Y:S05]  /*8d00*/  @P0 BRA `(.L_x_9) ;  /* 0x0000000c00e40947 */ /* 0x002fea0003800000 */
[----:B------:R-:W-:Y:S05]  /*8d10*/  BRA `(.L_x_208) ;  /* 0xfffffffc00ec7947 */ /* 0x000fea000383ffff */
.L_x_139:
[----:B------:R-:W-:Y:S01]  /*8d20*/  LOP3.LUT P0, RZ, R11, 0xff, RZ, 0xc0, !PT ;  /* 0x000000ff0bff7812 */ /* 0x000fe2000780c0ff */
[----:B------:R-:W-:Y:S01]  /*8d30*/  IMAD.MOV.U32 R0, RZ, RZ, RZ ;  /* 0x000000ffff007224 */ /* 0x000fe200078e00ff */
[----:B------:R-:W-:-:S11]  /*8d40*/  MOV R3, 0x1 ;  /* 0x0000000100037802 */ /* 0x000fd60000000f00 */
[----:B------:R-:W-:Y:S05]  /*8d50*/  @!P0 BRA `(.L_x_209) ;  /* 0x0000000c001c8947 */ /* 0x000fea0003800000 */
[----:B------:R-:W1:Y:S01]  /*8d60*/  LDC R0, c[0x0][0x28c] ;  /* 0x0000a300ff007b82 */ /* 0x000e620000000800 */
[C---:B------:R-:W-:Y:S01]  /*8d70*/  LOP3.LUT P2, RZ, R18.reuse, 0x7f, RZ, 0xc0, !PT ;  /* 0x0000007f12ff7812 */ /* 0x040fe2000784c0ff */
[----:B------:R-:W-:Y:S01]  /*8d80*/  ULDC UR5, c[0x0][0x900] ;  /* 0x0002400000057ab9 */ /* 0x000fe20000000800 */
[----:B------:R-:W-:Y:S01]  /*8d90*/  LOP3.LUT P0, RZ, R18, 0x1f, RZ, 0xc0, !PT ;  /* 0x0000001f12ff7812 */ /* 0x000fe2000780c0ff */
[----:B------:R-:W-:Y:S01]  /*8da0*/  UMOV UR6, 0xffffffff ;  /* 0xffffffff00067882 */ /* 0x000fe20000000000 */
[----:B------:R-:W-:Y:S01]  /*8db0*/  BSSY B0, `(.L_x_209) ;  /* 0x00000c1000007945 */ /* 0x000fe20003800000 */
[----:B------:R-:W-:Y:S01]  /*8dc0*/  USHF.L.U32 UR6, UR6, UR5, URZ ;  /* 0x0000000506067299 */ /* 0x000fe2000800063f */
[----:B------:R-:W-:Y:S01]  /*8dd0*/  IMAD.MOV.U32 R10, RZ, RZ, 0x1 ;  /* 0x00000001ff0a7424 */ /* 0x000fe200078e00ff */
[----:B------:R-:W-:Y:S01]  /*8de0*/  LOP3.LUT R18, R22, 0x2, RZ, 0xfc, !PT ;  /* 0x0000000216127812 */ /* 0x000fe200078efcff */
[----:B------:R-:W-:Y:S01]  /*8df0*/  ULDC UR4, c[0x0][0x8a8] ;  /* 0x00022a0000047ab9 */ /* 0x000fe20000000800 */
[----:B------:R-:W-:Y:S01]  /*8e00*/  PLOP3.LUT P0, PT, P0, P2, PT, 0x8a, 0x0 ;  /* 0x000000000000781c */ /* 0x000fe20000705172 */
[----:B------:R-:W-:-:S02]  /*8e10*/  UIADD3 UR15, UR4, -0x1, URZ ;  /* 0xffffffff040f7890 */ /* 0x000fc4000fffe03f */
[----:B------:R-:W-:Y:S02]  /*8e20*/  USHF.L.U32 UR17, UR38, UR5, URZ ;  /* 0x0000000526117299 */ /* 0x000fe4000800063f */
[----:B------:R-:W-:Y:S01]  /*8e30*/  ULOP3.LUT UR16, URZ, UR6, URZ, 0x33, !UPT ;  /* 0x000000063f107292 */ /* 0x000fe2000f8e333f */
[----:B------:R-:W-:Y:S01]  /*8e40*/  ULDC.64 UR20, c[0x0][0x198] ;  /* 0x0000660000147ab9 */ /* 0x000fe20000000a00 */
[----:B-1----:R-:W-:-:S04]  /*8e50*/  IADD3 R0, R0, 0x3f, RZ ;  /* 0x0000003f00007810 */ /* 0x002fc80007ffe0ff */
[----:B------:R-:W-:-:S04]  /*8e60*/  SHF.R.S32.HI R3, RZ, 0x1f, R0 ;  /* 0x0000001fff037819 */ /* 0x000fc80000011400 */
[----:B------:R-:W-:Y:S01]  /*8e70*/  LEA.HI R3, R3, R0, RZ, 0x6 ;  /* 0x0000000003037211 */ /* 0x000fe200078f30ff */
[----:B------:R-:W-:-:S03]  /*8e80*/  IMAD.MOV.U32 R0, RZ, RZ, RZ ;  /* 0x000000ffff007224 */ /* 0x000fc600078e00ff */
[----:B------:R-:W-:Y:S02]  /*8e90*/  SHF.R.S32.HI R11, RZ, 0x6, R3 ;  /* 0x00000006ff0b7819 */ /* 0x000fe40000011403 */
[----:B------:R-:W-:Y:S02]  /*8ea0*/  MOV R3, 0x1 ;  /* 0x0000000100037802 */ /* 0x000fe40000000f00 */
[----:B------:R-:W-:-:S07]  /*8eb0*/  IADD3 R12, R11, 0x1, RZ ;  /* 0x000000010b0c7810 */ /* 0x000fce0007ffe0ff */
.L_x_221:
[----:B------:R-:W-:-:S03]  /*8ec0*/  UMOV UR4, 0xffffffff ;  /* 0xffffffff00047882 */ /* 0x000fc60000000000 */
[----:B------:R-:W-:Y:S05]  /*8ed0*/  BRA.DIV UR4, `(.L_x_210) ;  /* 0x00000016045c7947 */ /* 0x000fea000b800000 */
[----:B------:R-:W-:-:S13]  /*8ee0*/  ELECT P6, URZ, PT ;  /* 0x00000000003f782f */ /* 0x000fda00038c0000 */
.L_x_249:
[----:B------:R-:W1:Y:S01]  /*8ef0*/  LDC R4, c[0x0][0x28c] ;  /* 0x0000a300ff047b82 */ /* 0x000e620000000800 */
[----:B------:R-:W-:Y:S01]  /*8f00*/  BSSY B1, `(.L_x_211) ;  /* 0x0000037000017945 */ /* 0x000fe20003800000 */
[----:B-1----:R-:W-:-:S13]  /*8f10*/  ISETP.LT.OR P6, PT, R4, 0x1, !P6 ;  /* 0x000000010400780c */ /* 0x002fda00077c1670 */
[----:B------:R-:W-:Y:S05]  /*8f20*/  @P6 BRA `(.L_x_212) ;  /* 0x0000000000d06947 */ /* 0x000fea0003800000 */
[----:B------:R-:W-:Y:S01]  /*8f30*/  IMAD.SHL.U32 R9, R6, 0x100, RZ ;  /* 0x0000010006097824 */ /* 0x000fe200078e00ff */
[----:B------:R-:W-:Y:S01]  /*8f40*/  SHF.L.U32 R14, R7, 0x7, RZ ;  /* 0x00000007070e7819 */ /* 0x000fe200000006ff */
[----:B------:R-:W-:Y:S01]  /*8f50*/  IMAD.MOV.U32 R19, RZ, RZ, RZ ;  /* 0x000000ffff137224 */ /* 0x000fe200078e00ff */
[----:B------:R-:W-:Y:S01]  /*8f60*/  MOV R4, R12 ;  /* 0x0000000c00047202 */ /* 0x000fe20000000f00 */
[----:B------:R-:W-:Y:S01]  /*8f70*/  IMAD.MOV.U32 R5, RZ, RZ, R3 ;  /* 0x000000ffff057224 */ /* 0x000fe200078e0003 */
[----:B------:R-:W-:-:S07]  /*8f80*/  MOV R6, R0 ;  /* 0x0000000000067202 */ /* 0x000fce0000000f00 */
.L_x_216:
[----:B------:R-:W1:Y:S01]  /*8f90*/  S2R R8, SR_CgaCtaId ;  /* 0x0000000000087919 */ /* 0x000e620000008800 */
[----:B------:R-:W-:-:S04]  /*8fa0*/  MOV R7, 0x400 ;  /* 0x0000040000077802 */ /* 0x000fc80000000f00 */
[----:B-1----:R-:W-:Y:S02]  /*8fb0*/  LEA R15, R8, R7, 0x18 ;  /* 0x00000007080f7211 */ /* 0x002fe400078ec0ff */
[----:B------:R-:W-:Y:S01]  /*8fc0*/  SHF.L.U32 R7, R5, 0x1f, RZ ;  /* 0x0000001f05077819 */ /* 0x000fe200000006ff */
[----:B------:R-:W1:Y:S02]  /*8fd0*/  @!P2 LDC R8, c[0x0][0x500] ;  /* 0x00014000ff08ab82 */ /* 0x000e640000000800 */
[----:B------:R-:W-:-:S04]  /*8fe0*/  IMAD R20, R6, 0x8, R15 ;  /* 0x0000000806147824 */ /* 0x000fc800078e020f */
[----:B------:R-:W2:Y:S02]  /*8ff0*/  SYNCS.PHASECHK.TRANS64.TRYWAIT P1, [R20+URZ+0x20], R7 ;  /* 0x00002007140075a7 */ /* 0x000ea4000802017f */
[----:B--2---:R-:W-:Y:S05]  /*9000*/  @!P1 BRA `(.L_x_213) ;  /* 0x0000001400309947 */ /* 0x004fea0003800000 */
.L_x_250:
[----:B--2---:R-:W-:Y:S01]  /*9010*/  PRMT R7, R18, 0x9910, RZ ;  /* 0x0000991012077816 */ /* 0x004fe200000000ff */
[----:B-1----:R1:W-:Y:S03]  /*9020*/  @!P2 SYNCS.ARRIVE.TRANS64 RZ, [R20+URZ], R8 ;  /* 0x0000000814ffa9a7 */ /* 0x0023e6000800003f */
[----:B------:R-:W-:-:S13]  /*9030*/  ISETP.NE.AND P1, PT, R7, 0x2, PT ;  /* 0x000000020700780c */ /* 0x000fda0003f25270 */
[----:B-1----:R-:W-:Y:S05]  /*9040*/  @P1 BRA `(.L_x_214) ;  /* 0x0000000000041947 */ /* 0x002fea0003800000 */
[----:B------:R-:W-:Y:S01]  /*9050*/  BPT.TRAP 0x1 ;  /* 0x000000040000795c */ /* 0x000fe20000300000 */
.L_x_214:
[----:B------:R-:W-:Y:S05]  /*9060*/  @P0 BRA `(.L_x_215) ;  /* 0x0000000000040947 */ /* 0x000fea0003800000 */
[----:B------:R-:W-:Y:S01]  /*9070*/  BPT.TRAP 0x1 ;  /* 0x000000040000795c */ /* 0x000fe20000300000 */
.L_x_215:
[C---:B------:R-:W-:Y:S01]  /*9080*/  LEA R7, R6.reuse, R15, 0xe ;  /* 0x0000000f06077211 */ /* 0x040fe200078e70ff */
[----:B------:R-:W-:Y:S01]  /*9090*/  IMAD R15, R6, 0x8000, R15 ;  /* 0x00008000060f7824 */ /* 0x000fe200078e020f */
[----:B------:R-:W-:Y:S01]  /*90a0*/  R2UR UR9, R20 ;  /* 0x00000000140972ca */ /* 0x000fe200000e0000 */
[----:B------:R-:W-:Y:S01]  /*90b0*/  VIADD R4, R4, 0xffffffff ;  /* 0xffffffff04047836 */ /* 0x000fe20000000000 */
[----:B------:R-:W-:Y:S01]  /*90c0*/  R2UR UR5, R7 ;  /* 0x00000000070572ca */ /* 0x000fe200000e0000 */
[----:B------:R-:W-:Y:S01]  /*90d0*/  UIADD3 UR4, UP0, UR20, 0xf0, URZ ;  /* 0x000000f014047890 */ /* 0x000fe2000ff1e03f */
[----:B------:R-:W-:Y:S01]  /*90e0*/  R2UR UR8, R15 ;  /* 0x000000000f0872ca */ /* 0x000fe200000e0000 */
[----:B------:R-:W-:Y:S01]  /*90f0*/  UIADD3 UR22, UP1, UR20, 0x1f0, URZ ;  /* 0x000001f014167890 */ /* 0x000fe2000ff3e03f */
[----:B------:R-:W-:Y:S01]  /*9100*/  R2UR UR11, R14 ;  /* 0x000000000e0b72ca */ /* 0x000fe200000e0000 */
[----:B------:R-:W-:Y:S01]  /*9110*/  UMOV UR6, 0x0 ;  /* 0x0000000000067882 */ /* 0x000fe20000000000 */
[----:B------:R-:W-:Y:S01]  /*9120*/  R2UR UR10, R19 ;  /* 0x00000000130a72ca */ /* 0x000fe200000e0000 */
[----:B------:R-:W-:Y:S01]  /*9130*/  UIADD3.X UR23, URZ, UR21, URZ, UP1, !UPT ;  /* 0x000000153f177290 */ /* 0x000fe20008ffe43f */
[----:B------:R-:W-:Y:S01]  /*9140*/  R2UR UR12, R13 ;  /* 0x000000000d0c72ca */ /* 0x000fe200000e0000 */
[----:B------:R-:W-:Y:S01]  /*9150*/  UMOV UR7, 0x10000000 ;  /* 0x1000000000077882 */ /* 0x000fe20000000000 */
[----:B------:R-:W-:-:S02]  /*9160*/  R2UR UR18, R9 ;  /* 0x00000000091272ca */ /* 0x000fc400000e0000 */
[----:B------:R-:W-:Y:S01]  /*9170*/  ISETP.GT.AND P3, PT, R4, 0x1, PT ;  /* 0x000000010400780c */ /* 0x000fe20003f64270 */
[----:B------:R-:W-:Y:S01]  /*9180*/  UIADD3 UR13, UR5, 0x8400, URZ ;  /* 0x00008400050d7890 */ /* 0x000fe2000fffe03f */
[----:B------:R-:W-:Y:S01]  /*9190*/  IADD3 R6, R6, 0x1, RZ ;  /* 0x0000000106067810 */ /* 0x000fe20007ffe0ff */
[----:B------:R-:W-:Y:S01]  /*91a0*/  UIADD3.X UR5, URZ, UR21, URZ, UP0, !UPT ;  /* 0x000000153f057290 */ /* 0x000fe200087fe43f */
[----:B------:R-:W-:Y:S01]  /*91b0*/  IADD3 R19, R19, 0x40, RZ ;  /* 0x0000004013137810 */ /* 0x000fe20007ffe0ff */
[----:B------:R-:W-:Y:S01]  /*91c0*/  UIADD3 UR14, UR8, 0x18400, URZ ;  /* 0x00018400080e7890 */ /* 0x000fe2000fffe03f */
[----:B------:R-:W-:Y:S02]  /*91d0*/  ISETP.NE.AND P1, PT, R6, 0x4, PT ;  /* 0x000000040600780c */ /* 0x000fe40003f25270 */
[----:B------:R-:W-:Y:S02]  /*91e0*/  UMOV UR8, UR13 ;  /* 0x0000000d00087c82 */ /* 0x000fe40008000000 */
[----:B------:R-:W-:-:S02]  /*91f0*/  SEL R8, RZ, 0x1, P1 ;  /* 0x00000001ff087807 */ /* 0x000fc40000800000 */
[----:B------:R1:W-:Y:S01]  /*9200*/  UTMALDG.3D [UR8], [UR4], desc[UR6] ;  /* 0x00000608040075b4 */ /* 0x0003e20008011000 */
[----:B------:R-:W-:Y:S02]  /*9210*/  SEL R6, R6, RZ, P1 ;  /* 0x000000ff06067207 */ /* 0x000fe40000800000 */
[----:B------:R-:W-:Y:S01]  /*9220*/  LOP3.LUT R5, R5, R8, RZ, 0x3c, !PT ;  /* 0x0000000805057212 */ /* 0x000fe200078e3cff */
[----:B-1----:R-:W-:Y:S01]  /*9230*/  UMOV UR8, UR14 ;  /* 0x0000000e00087c82 */ /* 0x002fe20008000000 */
[----:B------:R-:W-:Y:S02]  /*9240*/  UMOV UR11, UR18 ;  /* 0x00000012000b7c82 */ /* 0x000fe40008000000 */
[----:B------:R1:W-:Y:S02]  /*9250*/  UTMALDG.3D [UR8], [UR22], desc[UR6] ;  /* 0x00000608160075b4 */ /* 0x0003e40008011000 */
[----:B-1----:R-:W-:Y:S05]  /*9260*/  @P3 BRA `(.L_x_216) ;  /* 0xfffffffc00483947 */ /* 0x002fea000383ffff */
.L_x_212:
[----:B------:R-:W-:Y:S05]  /*9270*/  BSYNC B1 ;  /* 0x0000000000017941 */ /* 0x000fea0003800000 */
.L_x_211:
[----:B------:R-:W-:Y:S01]  /*9280*/  LOP3.LUT P3, RZ, R10, 0xff, RZ, 0xc0, !PT ;  /* 0x000000ff0aff7812 */ /* 0x000fe2000786c0ff */
[----:B------:R-:W-:Y:S01]  /*9290*/  IMAD.IADD R0, R11, 0x1, R0 ;  /* 0x000000010b007824 */ /* 0x000fe200078e0200 */
[----:B------:R-:W-:Y:S01]  /*92a0*/  IADD3 R16, P4, R16, UR46, RZ ;  /* 0x0000002e10107c10 */ /* 0x000fe2000ff9e0ff */
[----:B------:R-:W-:Y:S01]  /*92b0*/  ULDC.64 UR4, c[0x0][0x8f8] ;  /* 0x00023e0000047ab9 */ /* 0x000fe20000000a00 */
[----:B------:R-:W-:Y:S01]  /*92c0*/  BSSY B1, `(.L_x_217) ;  /* 0x000006d000017945 */ /* 0x000fe20003800000 */
[----:B------:R-:W-:Y:S02]  /*92d0*/  MOV R7, 0xffffffff ;  /* 0xffffffff00077802 */ /* 0x000fe40000000f00 */
[----:B------:R-:W-:Y:S02]  /*92e0*/  SHF.R.U32.HI R4, RZ, 0x2, R0 ;  /* 0x00000002ff047819 */ /* 0x000fe40000011600 */
[----:B------:R-:W-:Y:S02]  /*92f0*/  ISETP.GT.U32.AND P1, PT, R0, 0x3, PT ;  /* 0x000000030000780c */ /* 0x000fe40003f24070 */
[----:B------:R-:W-:-:S02]  /*9300*/  LOP3.LUT R4, R4, 0x1, RZ, 0xc0, !PT ;  /* 0x0000000104047812 */ /* 0x000fc400078ec0ff */
[----:B------:R-:W1:Y:S01]  /*9310*/  @P3 S2R R6, SR_CgaCtaId ;  /* 0x0000000000063919 */ /* 0x000e620000008800 */
[----:B------:R-:W-:Y:S02]  /*9320*/  @P3 MOV R5, 0x400 ;  /* 0x0000040000053802 */ /* 0x000fe40000000f00 */
[----:B------:R-:W-:Y:S02]  /*9330*/  ISETP.LT.U32.AND P1, PT, R11, 0x4, P1 ;  /* 0x000000040b00780c */ /* 0x000fe40000f21070 */
[----:B------:R-:W-:Y:S02]  /*9340*/  IADD3.X R17, R17, UR39, RZ, P4, !PT ;  /* 0x0000002711117c10 */ /* 0x000fe4000a7fe4ff */
[----:B------:R-:W-:Y:S02]  /*9350*/  ISETP.GE.U32.AND P4, PT, R16, UR4, PT ;  /* 0x0000000410007c0c */ /* 0x000fe4000bf86070 */
[----:B------:R-:W-:Y:S02]  /*9360*/  MOV R13, 0xffffffff ;  /* 0xffffffff000d7802 */ /* 0x000fe40000000f00 */
[----:B------:R-:W-:-:S02]  /*9370*/  LOP3.LUT R0, R0, 0x3, RZ, 0xc0, !PT ;  /* 0x0000000300007812 */ /* 0x000fc400078ec0ff */
[----:B------:R-:W-:Y:S02]  /*9380*/  PRMT R10, RZ, 0x7610, R10 ;  /* 0x00007610ff0a7816 */ /* 0x000fe4000000000a */
[----:B-1----:R-:W-:Y:S01]  /*9390*/  @P3 LEA R5, R6, R5, 0x18 ;  /* 0x0000000506053211 */ /* 0x002fe200078ec0ff */
[----:B------:R-:W-:-:S03]  /*93a0*/  IMAD.MOV.U32 R6, RZ, RZ, -0x1 ;  /* 0xffffffffff067424 */ /* 0x000fc600078e00ff */
[----:B------:R1:W-:Y:S01]  /*93b0*/  @P3 SYNCS.ARRIVE.TRANS64.A1T0 RZ, [R5+URZ+0x88], RZ ;  /* 0x000088ff05ff39a7 */ /* 0x0003e2000810003f */
[----:B------:R-:W-:Y:S02]  /*93c0*/  ISETP.NE.U32.AND P3, PT, R4, 0x1, PT ;  /* 0x000000010400780c */ /* 0x000fe40003f65070 */
[----:B------:R-:W-:Y:S02]  /*93d0*/  SEL R4, RZ, 0x1, !P1 ;  /* 0x00000001ff047807 */ /* 0x000fe40004800000 */
[----:B------:R-:W-:Y:S02]  /*93e0*/  ISETP.GE.U32.AND.EX P1, PT, R17, UR5, PT, P4 ;  /* 0x0000000511007c0c */ /* 0x000fe4000bf26140 */
[----:B------:R-:W-:-:S04]  /*93f0*/  ISETP.GT.U32.AND P3, PT, R11, 0x3, !P3 ;  /* 0x000000030b00780c */ /* 0x000fc80005f64070 */
[----:B-1----:R-:W-:-:S04]  /*9400*/  SEL R5, RZ, 0x1, !P3 ;  /* 0x00000001ff057807 */ /* 0x002fc80005800000 */
[--C-:B------:R-:W-:Y:S02]  /*9410*/  LOP3.LUT R3, R5, R3, R4.reuse, 0x96, !PT ;  /* 0x0000000305037212 */ /* 0x100fe400078e9604 */
[----:B------:R-:W-:Y:S01]  /*9420*/  PRMT R4, RZ, 0x7610, R4 ;  /* 0x00007610ff047816 */ /* 0x000fe20000000004 */
[----:B------:R-:W-:Y:S06]  /*9430*/  @P1 BRA `(.L_x_218) ;  /* 0x0000000400541947 */ /* 0x000fec0003800000 */
[----:B------:R-:W-:Y:S01]  /*9440*/  ULDC.64 UR4, c[0x0][0x8d0] ;  /* 0x0002340000047ab9 */ /* 0x000fe20000000a00 */
[----:B------:R-:W1:Y:S01]  /*9450*/  S2R R14, SR_CTAID.X ;  /* 0x00000000000e7919 */ /* 0x000e620000002500 */
[----:B------:R-:W-:Y:S01]  /*9460*/  ISETP.NE.U32.AND P1, PT, RZ, UR4, PT ;  /* 0x00000004ff007c0c */ /* 0x000fe2000bf25070 */
[----:B------:R-:W-:Y:S01]  /*9470*/  ULDC UR7, c[0x0][0x8d8] ;  /* 0x0002360000077ab9 */ /* 0x000fe20000000800 */
[----:B------:R-:W-:Y:S01]  /*9480*/  IMAD.MOV.U32 R4, RZ, RZ, R16 ;  /* 0x000000ffff047224 */ /* 0x000fe200078e0010 */
[----:B------:R-:W2:Y:S01]  /*9490*/  S2R R13, SR_CTAID.Y ;  /* 0x00000000000d7919 */ /* 0x000ea20000002600 */
[----:B------:R-:W-:Y:S02]  /*94a0*/  ISETP.NE.AND.EX P1, PT, RZ, UR5, PT, P1 ;  /* 0x00000005ff007c0c */ /* 0x000fe4000bf25310 */
[----:B------:R-:W-:-:S11]  /*94b0*/  MOV R5, R17 ;  /* 0x0000001100057202 */ /* 0x000fd60000000f00 */
[----:B------:R-:W-:Y:S05]  /*94c0*/  @!P1 BRA `(.L_x_219) ;  /* 0x0000000000289947 */ /* 0x000fea0003800000 */
[----:B------:R-:W-:Y:S02]  /*94d0*/  ULDC UR6, c[0x0][0x8dc] ;  /* 0x0002370000067ab9 */ /* 0x000fe40000000800 */
[----:B------:R-:W-:-:S05]  /*94e0*/  IADD3 R9, P1, R16, UR6, RZ ;  /* 0x0000000610097c10 */ /* 0x000fca000ff3e0ff */
[----:B------:R-:W-:-:S04]  /*94f0*/  IMAD.X R15, RZ, RZ, R17, P1 ;  /* 0x000000ffff0f7224 */ /* 0x000fc800008e0611 */
[----:B------:R-:W-:-:S04]  /*9500*/  IMAD.WIDE.U32 R6, R15, UR4, RZ ;  /* 0x000000040f067c25 */ /* 0x000fc8000f8e00ff */
[----:B------:R-:W-:-:S04]  /*9510*/  IMAD.WIDE.U32 R6, P1, R9, UR5, R6 ;  /* 0x0000000509067c25 */ /* 0x000fc8000f820006 */
[----:B------:R-:W-:Y:S01]  /*9520*/  IMAD.WIDE.U32 R8, R9, UR4, RZ ;  /* 0x0000000409087c25 */ /* 0x000fe2000f8e00ff */
[----:B------:R-:W-:-:S03]  /*9530*/  IADD3.X R5, RZ, RZ, RZ, P1, !PT ;  /* 0x000000ffff057210 */ /* 0x000fc60000ffe4ff */
[----:B------:R-:W-:Y:S01]  /*9540*/  IMAD.MOV.U32 R4, RZ, RZ, R7 ;  /* 0x000000ffff047224 */ /* 0x000fe200078e0007 */
[----:B------:R-:W-:-:S05]  /*9550*/  IADD3 RZ, P1, R9, R6, RZ ;  /* 0x0000000609ff7210 */ /* 0x000fca0007f3e0ff */
[----:B------:R-:W-:-:S08]  /*9560*/  IMAD.WIDE.U32.X R4, R15, UR5, R4, P1 ;  /* 0x000000050f047c25 */ /* 0x000fd000088e0404 */
.L_x_219:
[--C-:B------:R-:W-:Y:S01]  /*9570*/  SHF.R.U64 R8, R4, UR7, R5.reuse ;  /* 0x0000000704087c19 */ /* 0x100fe20008001205 */
[----:B------:R-:W-:Y:S01]  /*9580*/  ULDC.64 UR4, c[0x0][0x8c8] ;  /* 0x0002320000047ab9 */ /* 0x000fe20000000a00 */
[----:B------:R-:W-:Y:S01]  /*9590*/  SHF.R.U32.HI R4, RZ, UR7, R5 ;  /* 0x00000007ff047c19 */ /* 0x000fe20008011605 */
[----:B------:R-:W3:Y:S01]  /*95a0*/  LDC R25, c[0x0][0x144] ;  /* 0x00005100ff197b82 */ /* 0x000ee20000000800 */
[----:B------:R-:W-:Y:S01]  /*95b0*/  IADD3 R7, P1, RZ, -R8, RZ ;  /* 0x80000008ff077210 */ /* 0x000fe20007f3e0ff */
[----:B------:R-:W-:Y:S01]  /*95c0*/  ULDC.64 UR8, c[0x0][0x8e8] ;  /* 0x00023a0000087ab9 */ /* 0x000fe20000000a00 */
[----:B-1----:R-:W-:Y:S01]  /*95d0*/  I2FP.F32.U32 R9, R14 ;  /* 0x0000000e00097245 */ /* 0x002fe20000201000 */
[----:B------:R-:W-:Y:S01]  /*95e0*/  ULDC UR6, c[0x0][0x8b0] ;  /* 0x00022c0000067ab9 */ /* 0x000fe20000000800 */
[----:B------:R-:W-:Y:S02]  /*95f0*/  IADD3.X R4, RZ, ~R4, RZ, P1, !PT ;  /* 0x80000004ff047210 */ /* 0x000fe40000ffe4ff */
[----:B------:R-:W-:Y:S01]  /*9600*/  ISETP.NE.U32.AND P1, PT, RZ, UR8, PT ;  /* 0x00000008ff007c0c */ /* 0x000fe2000bf25070 */
[----:B------:R-:W1:Y:S02]  /*9610*/  LDC R20, c[0x0][0x148] ;  /* 0x00005200ff147b82 */ /* 0x000e640000000800 */
[----:B------:R-:W-:Y:S01]  /*9620*/  IMAD R6, R4, UR4, RZ ;  /* 0x0000000404067c24 */ /* 0x000fe2000f8e02ff */
[----:B------:R-:W-:Y:S01]  /*9630*/  ISETP.NE.AND.EX P1, PT, RZ, UR9, PT, P1 ;  /* 0x00000009ff007c0c */ /* 0x000fe2000bf25310 */
[----:B------:R-:W-:Y:S01]  /*9640*/  IMAD.WIDE.U32 R4, R7, UR4, R16 ;  /* 0x0000000407047c25 */ /* 0x000fe2000f8e0010 */
[----:B------:R-:W-:-:S03]  /*9650*/  ULDC UR4, c[0x0][0x150] ;  /* 0x0000540000047ab9 */ /* 0x000fc60000000800 */
[----:B------:R-:W-:Y:S02]  /*9660*/  IMAD R7, R7, UR5, R6 ;  /* 0x0000000507077c24 */ /* 0x000fe4000f8e0206 */
[----:B------:R-:W-:Y:S01]  /*9670*/  FMUL R6, R9, UR4 ;  /* 0x0000000409067c20 */ /* 0x000fe20008400000 */
[----:B------:R-:W-:Y:S01]  /*9680*/  ULDC UR4, c[0x0][0x8c0] ;  /* 0x0002300000047ab9 */ /* 0x000fe20000000800 */
[----:B------:R-:W-:Y:S01]  /*9690*/  ULDC UR5, c[0x0][0x154] ;  /* 0x0000550000057ab9 */ /* 0x000fe20000000800 */
[----:B------:R-:W-:-:S03]  /*96a0*/  IMAD.IADD R5, R5, 0x1, R7 ;  /* 0x0000000105057824 */ /* 0x000fc600078e0207 */
[----:B------:R-:W4:Y:S02]  /*96b0*/  F2I.U32.TRUNC.NTZ R6, R6 ;  /* 0x0000000600067305 */ /* 0x000f24000020f000 */
[----:B------:R-:W-:Y:S02]  /*96c0*/  SHF.R.U64 R9, R4, UR4, R5 ;  /* 0x0000000404097c19 */ /* 0x000fe40008001205 */
[----:B--2---:R-:W-:-:S05]  /*96d0*/  I2FP.F32.U32 R4, R13 ;  /* 0x0000000d00047245 */ /* 0x004fca0000201000 */
[----:B------:R-:W-:Y:S01]  /*96e0*/  FMUL R21, R4, UR5 ;  /* 0x0000000504157c20 */ /* 0x000fe20008400000 */
[----:B------:R-:W-:Y:S01]  /*96f0*/  SHF.R.U32.HI R4, RZ, UR4, R5 ;  /* 0x00000004ff047c19 */ /* 0x000fe20008011605 */
[----:B------:R-:W-:-:S03]  /*9700*/  ULDC UR4, c[0x0][0x900] ;  /* 0x0002400000047ab9 */ /* 0x000fc60000000800 */
[--C-:B------:R-:W-:Y:S01]  /*9710*/  SHF.R.U64 R19, R9, UR6, R4.reuse ;  /* 0x0000000609137c19 */ /* 0x100fe20008001204 */
[----:B------:R-:W2:Y:S01]  /*9720*/  F2I.U32.TRUNC.NTZ R21, R21 ;  /* 0x0000001500157305 */ /* 0x000ea2000020f000 */
[----:B------:R-:W-:Y:S02]  /*9730*/  SHF.R.U32.HI R4, RZ, UR6, R4 ;  /* 0x00000006ff047c19 */ /* 0x000fe40008011604 */
[----:B----4-:R-:W-:Y:S02]  /*9740*/  IADD3 R6, -R6, RZ, RZ ;  /* 0x000000ff06067210 */ /* 0x010fe40007ffe1ff */
[--C-:B------:R-:W-:Y:S02]  /*9750*/  SHF.R.U64 R15, R19, UR4, R4.reuse ;  /* 0x00000004130f7c19 */ /* 0x100fe40008001204 */
[----:B------:R-:W-:Y:S01]  /*9760*/  SHF.R.U32.HI R23, RZ, UR4, R4 ;  /* 0x00000004ff177c19 */ /* 0x000fe20008011604 */
[----:B---3--:R-:W-:Y:S02]  /*9770*/  IMAD R14, R25, R6, R14 ;  /* 0x00000006190e7224 */ /* 0x008fe400078e020e */
[----:B------:R-:W-:Y:S01]  /*9780*/  IMAD.MOV.U32 R4, RZ, RZ, R15 ;  /* 0x000000ffff047224 */ /* 0x000fe200078e000f */
[----:B------:R-:W-:Y:S01]  /*9790*/  MOV R5, R23 ;  /* 0x0000001700057202 */ /* 0x000fe20000000f00 */
[----:B------:R-:W-:Y:S06]  /*97a0*/  @!P1 BRA `(.L_x_220) ;  /* 0x0000000000289947 */ /* 0x000fec0003800000 */
[----:B------:R-:W-:Y:S02]  /*97b0*/  ULDC UR4, c[0x0][0x8f4] ;  /* 0x00023d0000047ab9 */ /* 0x000fe40000000800 */
[----:B------:R-:W-:-:S05]  /*97c0*/  IADD3 R5, P1, R15, UR4, RZ ;  /* 0x000000040f057c10 */ /* 0x000fca000ff3e0ff */
[----:B------:R-:W-:-:S04]  /*97d0*/  IMAD.X R23, RZ, RZ, R23, P1 ;  /* 0x000000ffff177224 */ /* 0x000fc800008e0617 */
[----:B------:R-:W-:-:S04]  /*97e0*/  IMAD.WIDE.U32 R6, R23, UR8, RZ ;  /* 0x0000000817067c25 */ /* 0x000fc8000f8e00ff */
[----:B------:R-:W-:-:S04]  /*97f0*/  IMAD.WIDE.U32 R6, P1, R5, UR9, R6 ;  /* 0x0000000905067c25 */ /* 0x000fc8000f820006 */
[----:B------:R-:W-:-:S04]  /*9800*/  IMAD.WIDE.U32 R4, R5, UR8, RZ ;  /* 0x0000000805047c25 */ /* 0x000fc8000f8e00ff */
[----:B------:R-:W-:Y:S01]  /*9810*/  IMAD.MOV.U32 R4, RZ, RZ, R7 ;  /* 0x000000ffff047224 */ /* 0x000fe200078e0007 */
[----:B------:R-:W-:Y:S02]  /*9820*/  IADD3 RZ, P3, R5, R6, RZ ;  /* 0x0000000605ff7210 */ /* 0x000fe40007f7e0ff */
[----:B------:R-:W-:-:S03]  /*9830*/  IADD3.X R5, RZ, RZ, RZ, P1, !PT ;  /* 0x000000ffff057210 */ /* 0x000fc60000ffe4ff */
[----:B------:R-:W-:-:S08]  /*9840*/  IMAD.WIDE.U32.X R4, R23, UR9, R4, P3 ;  /* 0x0000000917047c25 */ /* 0x000fd000098e0404 */
.L_x_220:
[----:B------:R-:W-:Y:S01]  /*9850*/  ISETP.NE.AND P1, PT, R2, 0x1, PT ;  /* 0x000000010200780c */ /* 0x000fe20003f25270 */
[----:B------:R-:W-:Y:S01]  /*9860*/  ULDC UR4, c[0x0][0x8f0] ;  /* 0x00023c0000047ab9 */ /* 0x000fe20000000800 */
[----:B------:R-:W-:Y:S01]  /*9870*/  LOP3.LUT R19, R19, UR16, RZ, 0xc0, !PT ;  /* 0x0000001013137c12 */ /* 0x000fe2000f8ec0ff */
[----:B------:R-:W-:Y:S01]  /*9880*/  ULDC UR5, c[0x0][0x8b8] ;  /* 0x00022e0000057ab9 */ /* 0x000fe20000000800 */
[----:B------:R-:W-:Y:S01]  /*9890*/  SHF.R.U64 R4, R4, UR4, R5 ;  /* 0x0000000404047c19 */ /* 0x000fe20008001205 */
[----:B------:R-:W-:Y:S01]  /*98a0*/  ULDC UR4, c[0x0][0x8e0] ;  /* 0x0002380000047ab9 */ /* 0x000fe20000000800 */
[----:B--2---:R-:W-:Y:S02]  /*98b0*/  IADD3 R21, -R21, RZ, RZ ;  /* 0x000000ff15157210 */ /* 0x004fe40007ffe1ff */
[----:B------:R-:W-:Y:S01]  /*98c0*/  MOV R5, 0x1 ;  /* 0x0000000100057802 */ /* 0x000fe20000000f00 */
[----:B------:R-:W-:Y:S02]  /*98d0*/  IMAD.MOV R6, RZ, RZ, -R4 ;  /* 0x000000ffff067224 */ /* 0x000fe400078e0a04 */
[----:B------:R-:W-:Y:S01]  /*98e0*/  IMAD R19, R4, UR17, R19 ;  /* 0x0000001104137c24 */ /* 0x000fe2000f8e0213 */
[----:B------:R-:W-:Y:S01]  /*98f0*/  LOP3.LUT R4, R9, UR15, RZ, 0xc0, !PT ;  /* 0x0000000f09047c12 */ /* 0x000fe2000f8ec0ff */
[----:B-1----:R-:W-:-:S02]  /*9900*/  @P1 IMAD R14, R20, R21, R13 ;  /* 0x00000015140e1224 */ /* 0x002fc400078e020d */
[----:B------:R-:W-:Y:S01]  /*9910*/  IMAD R15, R6, UR4, R15 ;  /* 0x00000004060f7c24 */ /* 0x000fe2000f8e020f */
[----:B------:R-:W-:Y:S01]  /*9920*/  ULDC UR4, c[0x0][0x8a8] ;  /* 0x00022a0000047ab9 */ /* 0x000fe20000000800 */
[----:B------:R-:W-:Y:S02]  /*9930*/  IMAD R14, R19, UR5, R14 ;  /* 0x00000005130e7c24 */ /* 0x000fe4000f8e020e */
[--C-:B------:R-:W-:Y:S01]  /*9940*/  IMAD R15, R15, UR4, R4.reuse ;  /* 0x000000040f0f7c24 */ /* 0x100fe2000f8e0204 */
[----:B------:R-:W-:Y:S01]  /*9950*/  PRMT R4, R5, 0x7610, R4 ;  /* 0x0000761005047816 */ /* 0x000fe20000000004 */
[----:B------:R-:W-:-:S03]  /*9960*/  IMAD.MOV.U32 R13, RZ, RZ, R8 ;  /* 0x000000ffff0d7224 */ /* 0x000fc600078e0008 */
[----:B------:R-:W-:Y:S02]  /*9970*/  SEL R6, R15, R14, !P1 ;  /* 0x0000000e0f067207 */ /* 0x000fe40004800000 */
[----:B------:R-:W-:-:S07]  /*9980*/  SEL R7, R14, R15, !P1 ;  /* 0x0000000f0e077207 */ /* 0x000fce0004800000 */
.L_x_218:
[----:B------:R-:W-:Y:S05]  /*9990*/  BSYNC B1 ;  /* 0x0000000000017941 */ /* 0x000fea0003800000 */
.L_x_217:
[----:B------:R-:W-:-:S13]  /*99a0*/  LOP3.LUT P1, RZ, R4, 0xff, RZ, 0xc0, !PT ;  /* 0x000000ff04ff7812 */ /* 0x000fda000782c0ff */
[----:B------:R-:W-:Y:S05]  /*99b0*/  @P1 BRA `(.L_x_221) ;  /* 0xfffffff400401947 */ /* 0x000fea000383ffff */
[----:B------:R-:W-:Y:S05]  /*99c0*/  BSYNC B0 ;  /* 0x0000000000007941 */ /* 0x000fea0003800000 */
.L_x_209:
[----:B------:R-:W-:-:S03]  /*99d0*/  UMOV UR4, 0xffffffff ;  /* 0xffffffff00047882 */ /* 0x000fc60000000000 */
[----:B------:R-:W-:Y:S05]  /*99e0*/  BRA.DIV UR4, `(.L_x_222) ;  /* 0x0000000a04cc7947 */ /* 0x000fea000b800000 */
[----:B------:R-:W-:-:S13]  /*99f0*/  ELECT P6, URZ, PT ;  /* 0x00000000003f782f */ /* 0x000fda00038c0000 */
.L_x_253:
[----:B------:R-:W-:Y:S05]  /*9a00*/  @!P6 BRA `(.L_x_9) ;  /* 0x0000000000a4e947 */ /* 0x000fea0003800000 */
[----:B------:R-:W-:-:S04]  /*9a10*/  LOP3.LUT R22, R22, 0x2, RZ, 0xfc, !PT ;  /* 0x0000000216167812 */ /* 0x000fc800078efcff */
[----:B------:R-:W-:-:S13]  /*9a20*/  ISETP.NE.AND P0, PT, R22, 0x3, PT ;  /* 0x000000031600780c */ /* 0x000fda0003f05270 */
[----:B------:R-:W-:Y:S05]  /*9a30*/  @!P0 BRA `(.L_x_223) ;  /* 0x0000000000048947 */ /* 0x000fea0003800000 */
[----:B------:R-:W-:Y:S01]  /*9a40*/  BPT.TRAP 0x1 ;  /* 0x000000040000795c */ /* 0x000fe20000300000 */
.L_x_223:
[----:B------:R-:W1:Y:S01]  /*9a50*/  S2R R5, SR_CgaCtaId ;  /* 0x0000000000057919 */ /* 0x000e620000008800 */
[----:B------:R-:W-:Y:S02]  /*9a60*/  MOV R2, 0x400 ;  /* 0x0000040000027802 */ /* 0x000fe40000000f00 */
[----:B------:R-:W-:Y:S02]  /*9a70*/  SHF.L.U32 R4, R3, 0x1f, RZ ;  /* 0x0000001f03047819 */ /* 0x000fe400000006ff */
[----:B-1----:R-:W-:-:S04]  /*9a80*/  LEA R5, R5, R2, 0x18 ;  /* 0x0000000205057211 */ /* 0x002fc800078ec0ff */
[----:B------:R-:W-:-:S05]  /*9a90*/  IADD3 R5, R5, 0x20, RZ ;  /* 0x0000002005057810 */ /* 0x000fca0007ffe0ff */
[C---:B------:R-:W-:Y:S01]  /*9aa0*/  IMAD R7, R0.reuse, 0x8, R5 ;  /* 0x0000000800077824 */ /* 0x040fe200078e0205 */
[----:B------:R-:W-:-:S03]  /*9ab0*/  IADD3 R0, R0, 0x1, RZ ;  /* 0x0000000100007810 */ /* 0x000fc60007ffe0ff */
[----:B------:R-:W1:Y:S01]  /*9ac0*/  SYNCS.PHASECHK.TRANS64.TRYWAIT P0, [R7+URZ], R4 ;  /* 0x00000004070075a7 */ /* 0x000e62000800017f */
[----:B------:R-:W-:-:S04]  /*9ad0*/  ISETP.NE.AND P1, PT, R0, 0x4, PT ;  /* 0x000000040000780c */ /* 0x000fc80003f25270 */
[----:B------:R-:W-:Y:S02]  /*9ae0*/  SEL R2, RZ, 0x1, P1 ;  /* 0x00000001ff027807 */ /* 0x000fe40000800000 */
[----:B------:R-:W-:Y:S02]  /*9af0*/  SEL R0, R0, RZ, P1 ;  /* 0x000000ff00007207 */ /* 0x000fe40000800000 */
[----:B------:R-:W-:-:S03]  /*9b00*/  LOP3.LUT R9, R3, R2, RZ, 0x3c, !PT ;  /* 0x0000000203097212 */ /* 0x000fc600078e3cff */
[----:B------:R-:W-:Y:S01]  /*9b10*/  IMAD R6, R0, 0x8, R5 ;  /* 0x0000000800067824 */ /* 0x000fe200078e0205 */
[----:B------:R-:W-:Y:S01]  /*9b20*/  SHF.L.U32 R3, R9, 0x1f, RZ ;  /* 0x0000001f09037819 */ /* 0x000fe200000006ff */
[----:B-1----:R-:W-:Y:S06]  /*9b30*/  @!P0 BRA `(.L_x_224) ;  /* 0x0000000800988947 */ /* 0x002fec0003800000 */
.L_x_254:
[----:B------:R-:W2:Y:S01]  /*9b40*/  SYNCS.PHASECHK.TRANS64.TRYWAIT P0, [R6+URZ], R3 ;  /* 0x00000003060075a7 */ /* 0x000ea2000800017f */
[----:B------:R-:W-:-:S04]  /*9b50*/  IADD3 R0, R0, 0x1, RZ ;  /* 0x0000000100007810 */ /* 0x000fc80007ffe0ff */
[----:B------:R-:W-:-:S04]  /*9b60*/  ISETP.NE.AND P1, PT, R0, 0x4, PT ;  /* 0x000000040000780c */ /* 0x000fc80003f25270 */
[----:B------:R-:W-:Y:S02]  /*9b70*/  SEL R2, RZ, 0x1, P1 ;  /* 0x00000001ff027807 */ /* 0x000fe40000800000 */
[----:B------:R-:W-:Y:S02]  /*9b80*/  SEL R0, R0, RZ, P1 ;  /* 0x000000ff00007207 */ /* 0x000fe40000800000 */
[----:B------:R-:W-:-:S03]  /*9b90*/  LOP3.LUT R9, R9, R2, RZ, 0x3c, !PT ;  /* 0x0000000209097212 */ /* 0x000fc600078e3cff */
[----:B-1----:R-:W-:Y:S01]  /*9ba0*/  IMAD R7, R0, 0x8, R5 ;  /* 0x0000000800077824 */ /* 0x002fe200078e0205 */
[----:B------:R-:W-:Y:S01]  /*9bb0*/  SHF.L.U32 R4, R9, 0x1f, RZ ;  /* 0x0000001f09047819 */ /* 0x000fe200000006ff */
[----:B--2---:R-:W-:Y:S06]  /*9bc0*/  @!P0 BRA `(.L_x_225) ;  /* 0x0000000800888947 */ /* 0x004fec0003800000 */
.L_x_255:
[----:B------:R-:W2:Y:S01]  /*9bd0*/  SYNCS.PHASECHK.TRANS64.TRYWAIT P0, [R7+URZ], R4 ;  /* 0x00000004070075a7 */ /* 0x000ea2000800017f */
[----:B------:R-:W-:-:S04]  /*9be0*/  IADD3 R0, R0, 0x1, RZ ;  /* 0x0000000100007810 */ /* 0x000fc80007ffe0ff */
[----:B------:R-:W-:-:S04]  /*9bf0*/  ISETP.NE.AND P1, PT, R0, 0x4, PT ;  /* 0x000000040000780c */ /* 0x000fc80003f25270 */
[----:B------:R-:W-:Y:S02]  /*9c00*/  SEL R2, RZ, 0x1, P1 ;  /* 0x00000001ff027807 */ /* 0x000fe40000800000 */
[----:B------:R-:W-:Y:S02]  /*9c10*/  SEL R0, R0, RZ, P1 ;  /* 0x000000ff00007207 */ /* 0x000fe40000800000 */
[----:B------:R-:W-:Y:S01]  /*9c20*/  LOP3.LUT R2, R9, R2, RZ, 0x3c, !PT ;  /* 0x0000000209027212 */ /* 0x000fe200078e3cff */
[----:B--2---:R-:W-:Y:S06]  /*9c30*/  @!P0 BRA `(.L_x_226) ;  /* 0x0000000800808947 */ /* 0x004fec0003800000 */
.L_x_256:
[----:B------:R-:W-:Y:S01]  /*9c40*/  IMAD R5, R0, 0x8, R5 ;  /* 0x0000000800057824 */ /* 0x000fe200078e0205 */
[----:B------:R-:W-:-:S07]  /*9c50*/  SHF.L.U32 R0, R2, 0x1f, RZ ;  /* 0x0000001f02007819 */ /* 0x000fce00000006ff */
.L_x_227:
[----:B---3--:R3:W4:Y:S02]  /*9c60*/  SYNCS.PHASECHK.TRANS64.TRYWAIT P0, [R5+URZ], R0 ;  /* 0x00000000050075a7 */ /* 0x008724000800017f */
[----:B----4-:R-:W-:Y:S05]  /*9c70*/  @!P0 NANOSLEEP.SYNCS 0x989680 ;  /* 0x009896800000895d */ /* 0x010fea0003900000 */
[----:B------:R-:W4:Y:S02]  /*9c80*/  @!P0 SYNCS.PHASECHK.TRANS64 P0, [R5+URZ], R0 ;  /* 0x00000000050085a7 */ /* 0x000f24000800007f */
[----:B----4-:R-:W-:Y:S05]  /*9c90*/  @!P0 BRA `(.L_x_227) ;  /* 0xfffffffc00f08947 */ /* 0x010fea000383ffff */
.L_x_9:
[----:B------:R-:W-:Y:S05]  /*9ca0*/  BSYNC B6 ;  /* 0x0000000000067941 */ /* 0x000fea0003800000 */
.L_x_7:
[----:B------:R-:W-:Y:S05]  /*9cb0*/  EXIT ;  /* 0x000000000000794d */ /* 0x000fea0003800000 */
.L_x_22:
[----:B----4-:R4:W1:Y:S02]  /*9cc0*/  SYNCS.PHASECHK.TRANS64.TRYWAIT P1, [R3+URZ], R0 ;  /* 0x00000000030075a7 */ /* 0x010864000802017f */
[----:B-1----:R-:W-:Y:S05]  /*9cd0*/  @!P1 NANOSLEEP.SYNCS 0x989680 ;  /* 0x009896800000995d */ /* 0x002fea0003900000 */
[----:B------:R-:W1:Y:S02]  /*9ce0*/  @!P1 SYNCS.PHASECHK.TRANS64 P1, [R3+URZ], R0 ;  /* 0x00000000030095a7 */ /* 0x000e64000802007f */
[----:B-1----:R-:W-:Y:S05]  /*9cf0*/  @!P1 BRA `(.L_x_22) ;  /* 0xfffffffc00f09947 */ /* 0x002fea000383ffff */
[----:B------:R-:W-:Y:S05]  /*9d00*/  BRA `(.L_x_21) ;  /* 0xffffff7800987947 */ /* 0x000fea000383ffff */
.L_x_27:
[----:B--2---:R-:W-:-:S04]  /*9d10*/  MOV R4, UR4 ;  /* 0x0000000400047c02 */ /* 0x004fc80008000f00 */
[----:B------:R2:W3:Y:S03]  /*9d20*/  SYNCS.PHASECHK.TRANS64.TRYWAIT P1, [R4+URZ], R3 ;  /* 0x00000003040075a7 */ /* 0x0004e6000802017f */
[----:B---3--:R-:W-:Y:S05]  /*9d30*/  @!P1 NANOSLEEP.SYNCS 0x989680 ;  /* 0x009896800000995d */ /* 0x008fea0003900000 */
[----:B------:R-:W3:Y:S02]  /*9d40*/  @!P1 SYNCS.PHASECHK.TRANS64 P1, [R4+URZ], R3 ;  /* 0x00000003040095a7 */ /* 0x000ee4000802007f */
[----:B---3--:R-:W-:Y:S05]  /*9d50*/  @!P1 BRA `(.L_x_27) ;  /* 0xfffffffc00ec9947 */ /* 0x008fea000383ffff */
[----:B------:R-:W-:Y:S05]  /*9d60*/  BRA `(.L_x_26) ;  /* 0xffffff7c00787947 */ /* 0x000fea000383ffff */
.L_x_50:
[----:B-1----:R-:W-:-:S04]  /*9d70*/  IMAD.U32 R5, RZ, RZ, UR53 ;  /* 0x00000035ff057e24 */ /* 0x002fc8000f8e00ff */
[----:B------:R1:W2:Y:S03]  /*9d80*/  SYNCS.PHASECHK.TRANS64.TRYWAIT P2, [R5+URZ+0x40], R4 ;  /* 0x00004004050075a7 */ /* 0x0002a6000804017f */
[----:B--2---:R-:W-:Y:S05]  /*9d90*/  @!P2 NANOSLEEP.SYNCS 0x989680 ;  /* 0x009896800000a95d */ /* 0x004fea0003900000 */
[----:B------:R-:W2:Y:S02]  /*9da0*/  @!P2 SYNCS.PHASECHK.TRANS64 P2, [R5+URZ+0x40], R4 ;  /* 0x000040040500a5a7 */ /* 0x000ea4000804007f */
[----:B--2---:R-:W-:Y:S05]  /*9db0*/  @!P2 BRA `(.L_x_50) ;  /* 0xfffffffc00eca947 */ /* 0x004fea000383ffff */
[----:B------:R-:W-:Y:S05]  /*9dc0*/  BRA `(.L_x_228) ;  /* 0xffffff8c00547947 */ /* 0x000fea000383ffff */
.L_x_61:
[----:B-1----:R1:W2:Y:S02]  /*9dd0*/  SYNCS.PHASECHK.TRANS64.TRYWAIT P3, [R14+URZ+0x40], R15 ;  /* 0x0000400f0e0075a7 */ /* 0x0022a4000806017f */
[----:B--2---:R-:W-:Y:S05]  /*9de0*/  @!P3 NANOSLEEP.SYNCS 0x989680 ;  /* 0x009896800000b95d */ /* 0x004fea0003900000 */
[----:B------:R-:W2:Y:S02]  /*9df0*/  @!P3 SYNCS.PHASECHK.TRANS64 P3, [R14+URZ+0x40], R15 ;  /* 0x0000400f0e00b5a7 */ /* 0x000ea4000806007f */
[----:B--2---:R-:W-:Y:S05]  /*9e00*/  @!P3 BRA `(.L_x_61) ;  /* 0xfffffffc00f0b947 */ /* 0x004fea000383ffff */
[----:B------:R-:W-:Y:S05]  /*9e10*/  BRA `(.L_x_229) ;  /* 0xffffff94007c7947 */ /* 0x000fea000383ffff */
.L_x_71:
[----:B-1----:R1:W2:Y:S02]  /*9e20*/  SYNCS.PHASECHK.TRANS64.TRYWAIT P3, [R12+URZ+0x40], R13 ;  /* 0x0000400d0c0075a7 */ /* 0x0022a4000806017f */
[----:B--2---:R-:W-:Y:S05]  /*9e30*/  @!P3 NANOSLEEP.SYNCS 0x989680 ;  /* 0x009896800000b95d */ /* 0x004fea0003900000 */
[----:B------:R-:W2:Y:S02]  /*9e40*/  @!P3 SYNCS.PHASECHK.TRANS64 P3, [R12+URZ+0x40], R13 ;  /* 0x0000400d0c00b5a7 */ /* 0x000ea4000806007f */
[----:B--2---:R-:W-:Y:S05]  /*9e50*/  @!P3 BRA `(.L_x_71) ;  /* 0xfffffffc00f0b947 */ /* 0x004fea000383ffff */
[----:B------:R-:W-:Y:S05]  /*9e60*/  BRA `(.L_x_230) ;  /* 0xffffff9c002c7947 */ /* 0x000fea000383ffff */
.L_x_81:
[----:B-1----:R1:W2:Y:S02]  /*9e70*/  SYNCS.PHASECHK.TRANS64.TRYWAIT P3, [R13+URZ+0x40], R12 ;  /* 0x0000400c0d0075a7 */ /* 0x0022a4000806017f */
[----:B--2---:R-:W-:Y:S05]  /*9e80*/  @!P3 NANOSLEEP.SYNCS 0x989680 ;  /* 0x009896800000b95d */ /* 0x004fea0003900000 */
[----:B------:R-:W2:Y:S02]  /*9e90*/  @!P3 SYNCS.PHASECHK.TRANS64 P3, [R13+URZ+0x40], R12 ;  /* 0x0000400c0d00b5a7 */ /* 0x000ea4000806007f */
[----:B--2---:R-:W-:Y:S05]  /*9ea0*/  @!P3 BRA `(.L_x_81) ;  /* 0xfffffffc00f0b947 */ /* 0x004fea000383ffff */
[----:B------:R-:W-:Y:S05]  /*9eb0*/  BRA `(.L_x_231) ;  /* 0xffffffa000e47947 */ /* 0x000fea000383ffff */
.L_x_91:
[----:B-1----:R1:W2:Y:S02]  /*9ec0*/  SYNCS.PHASECHK.TRANS64.TRYWAIT P3, [R12+URZ+0x40], R13 ;  /* 0x0000400d0c0075a7 */ /* 0x0022a4000806017f */
[----:B--2---:R-:W-:Y:S05]  /*9ed0*/  @!P3 NANOSLEEP.SYNCS 0x989680 ;  /* 0x009896800000b95d */ /* 0x004fea0003900000 */
[----:B------:R-:W2:Y:S02]  /*9ee0*/  @!P3 SYNCS.PHASECHK.TRANS64 P3, [R12+URZ+0x40], R13 ;  /* 0x0000400d0c00b5a7 */ /* 0x000ea4000806007f */
[----:B--2---:R-:W-:Y:S05]  /*9ef0*/  @!P3 BRA `(.L_x_91) ;  /* 0xfffffffc00f0b947 */ /* 0x004fea000383ffff */
[----:B------:R-:W-:Y:S05]  /*9f00*/  BRA `(.L_x_232) ;  /* 0xffffffa800a07947 */ /* 0x000fea000383ffff */
.L_x_101:
[----:B-1----:R1:W2:Y:S02]  /*9f10*/  SYNCS.PHASECHK.TRANS64.TRYWAIT P3, [R12+URZ+0x40], R13 ;  /* 0x0000400d0c0075a7 */ /* 0x0022a4000806017f */
[----:B--2---:R-:W-:Y:S05]  /*9f20*/  @!P3 NANOSLEEP.SYNCS 0x989680 ;  /* 0x009896800000b95d */ /* 0x004fea0003900000 */
[----:B------:R-:W2:Y:S02]  /*9f30*/  @!P3 SYNCS.PHASECHK.TRANS64 P3, [R12+URZ+0x40], R13 ;  /* 0x0000400d0c00b5a7 */ /* 0x000ea4000806007f */
[----:B--2---:R-:W-:Y:S05]  /*9f40*/  @!P3 BRA `(.L_x_101) ;  /* 0xfffffffc00f0b947 */ /* 0x004fea000383ffff */
[----:B------:R-:W-:Y:S05]  /*9f50*/  BRA `(.L_x_233) ;  /* 0xffffffb000547947 */ /* 0x000fea000383ffff */
.L_x_111:
[----:B--2---:R2:W3:Y:S02]  /*9f60*/  SYNCS.PHASECHK.TRANS64.TRYWAIT P3, [R12+URZ+0x40], R13 ;  /* 0x0000400d0c0075a7 */ /* 0x0044e4000806017f */
[----:B---3--:R-:W-:Y:S05]  /*9f70*/  @!P3 NANOSLEEP.SYNCS 0x989680 ;  /* 0x009896800000b95d */ /* 0x008fea0003900000 */
[----:B------:R-:W3:Y:S02]  /*9f80*/  @!P3 SYNCS.PHASECHK.TRANS64 P3, [R12+URZ+0x40], R13 ;  /* 0x0000400d0c00b5a7 */ /* 0x000ee4000806007f */
[----:B---3--:R-:W-:Y:S05]  /*9f90*/  @!P3 BRA `(.L_x_111) ;  /* 0xfffffffc00f0b947 */ /* 0x008fea000383ffff */
[----:B------:R-:W-:Y:S05]  /*9fa0*/  BRA `(.L_x_234) ;  /* 0xffffffb800087947 */ /* 0x000fea000383ffff */
.L_x_121:
[----:B--2---:R2:W3:Y:S02]  /*9fb0*/  SYNCS.PHASECHK.TRANS64.TRYWAIT P3, [R14+URZ+0x40], R31 ;  /* 0x0000401f0e0075a7 */ /* 0x0044e4000806017f */
[----:B---3--:R-:W-:Y:S05]  /*9fc0*/  @!P3 NANOSLEEP.SYNCS 0x989680 ;  /* 0x009896800000b95d */ /* 0x008fea0003900000 */
[----:B------:R-:W3:Y:S02]  /*9fd0*/  @!P3 SYNCS.PHASECHK.TRANS64 P3, [R14+URZ+0x40], R31 ;  /* 0x0000401f0e00b5a7 */ /* 0x000ee4000806007f */
[----:B---3--:R-:W-:Y:S05]  /*9fe0*/  @!P3 BRA `(.L_x_121) ;  /* 0xfffffffc00f0b947 */ /* 0x008fea000383ffff */
[----:B------:R-:W-:Y:S05]  /*9ff0*/  BRA `(.L_x_235) ;  /* 0xffffffbc00bc7947 */ /* 0x000fea000383ffff */
.L_x_141:
[----:B-1----:R-:W-:-:S04]  /*a000*/  MOV R3, UR4 ;  /* 0x0000000400037c02 */ /* 0x002fc80008000f00 */
[----:B------:R1:W2:Y:S03]  /*a010*/  SYNCS.PHASECHK.TRANS64.TRYWAIT P0, [R3+URZ+0x88], R0 ;  /* 0x00008800030075a7 */ /* 0x0002a6000800017f */
[----:B--2---:R-:W-:Y:S05]  /*a020*/  @!P0 NANOSLEEP.SYNCS 0x989680 ;  /* 0x009896800000895d */ /* 0x004fea0003900000 */
[----:B------:R-:W2:Y:S02]  /*a030*/  @!P0 SYNCS.PHASECHK.TRANS64 P0, [R3+URZ+0x88], R0 ;  /* 0x00008800030085a7 */ /* 0x000ea4000800007f */
[----:B--2---:R-:W-:Y:S05]  /*a040*/  @!P0 BRA `(.L_x_141) ;  /* 0xfffffffc00ec8947 */ /* 0x004fea000383ffff */
[----:B------:R-:W-:Y:S05]  /*a050*/  BRA `(.L_x_140) ;  /* 0xffffffd400487947 */ /* 0x000fea000383ffff */
.L_x_150:
[----:B-1----:R-:W-:-:S04]  /*a060*/  IMAD.U32 R5, RZ, RZ, UR13 ;  /* 0x0000000dff057e24 */ /* 0x002fc8000f8e00ff */
[----:B------:R1:W2:Y:S03]  /*a070*/  SYNCS.PHASECHK.TRANS64.TRYWAIT P1, [R5+URZ+0x60], R4 ;  /* 0x00006004050075a7 */ /* 0x0002a6000802017f */
[----:B--2---:R-:W-:Y:S05]  /*a080*/  @!P1 NANOSLEEP.SYNCS 0x989680 ;  /* 0x009896800000995d */ /* 0x004fea0003900000 */
[----:B------:R-:W2:Y:S02]  /*a090*/  @!P1 SYNCS.PHASECHK.TRANS64 P1, [R5+URZ+0x60], R4 ;  /* 0x00006004050095a7 */ /* 0x000ea4000802007f */
[----:B--2---:R-:W-:Y:S05]  /*a0a0*/  @!P1 BRA `(.L_x_150) ;  /* 0xfffffffc00ec9947 */ /* 0x004fea000383ffff */
[----:B------:R-:W-:Y:S05]  /*a0b0*/  BRA `(.L_x_236) ;  /* 0xffffffd8002c7947 */ /* 0x000fea000383ffff */
.L_x_156:
[----:B-12---:R-:W-:-:S04]  /*a0c0*/  MOV R5, UR13 ;  /* 0x0000000d00057c02 */ /* 0x006fc80008000f00 */
[----:B------:R1:W2:Y:S03]  /*a0d0*/  SYNCS.PHASECHK.TRANS64.TRYWAIT P1, [R5+URZ+0x68], R4 ;  /* 0x00006804050075a7 */ /* 0x0002a6000802017f */
[----:B--2---:R-:W-:Y:S05]  /*a0e0*/  @!P1 NANOSLEEP.SYNCS 0x989680 ;  /* 0x009896800000995d */ /* 0x004fea0003900000 */
[----:B------:R-:W2:Y:S02]  /*a0f0*/  @!P1 SYNCS.PHASECHK.TRANS64 P1, [R5+URZ+0x68], R4 ;  /* 0x00006804050095a7 */ /* 0x000ea4000802007f */
[----:B--2---:R-:W-:Y:S05]  /*a100*/  @!P1 BRA `(.L_x_156) ;  /* 0xfffffffc00ec9947 */ /* 0x004fea000383ffff */
[----:B------:R-:W-:Y:S05]  /*a110*/  BRA `(.L_x_237) ;  /* 0xffffffd800747947 */ /* 0x000fea000383ffff */
.L_x_162:
[----:B-123--:R-:W-:-:S04]  /*a120*/  IMAD.U32 R5, RZ, RZ, UR13 ;  /* 0x0000000dff057e24 */ /* 0x00efc8000f8e00ff */
[----:B------:R1:W2:Y:S03]  /*a130*/  SYNCS.PHASECHK.TRANS64.TRYWAIT P1, [R5+URZ+0x70], R4 ;  /* 0x00007004050075a7 */ /* 0x0002a6000802017f */
[----:B--2---:R-:W-:Y:S05]  /*a140*/  @!P1 NANOSLEEP.SYNCS 0x989680 ;  /* 0x009896800000995d */ /* 0x004fea0003900000 */
[----:B------:R-:W2:Y:S02]  /*a150*/  @!P1 SYNCS.PHASECHK.TRANS64 P1, [R5+URZ+0x70], R4 ;  /* 0x00007004050095a7 */ /* 0x000ea4000802007f */
[----:B--2---:R-:W-:Y:S05]  /*a160*/  @!P1 BRA `(.L_x_162) ;  /* 0xfffffffc00ec9947 */ /* 0x004fea000383ffff */
[----:B------:R-:W-:Y:S05]  /*a170*/  BRA `(.L_x_238) ;  /* 0xffffffd800c47947 */ /* 0x000fea000383ffff */
.L_x_168:
[----:B-1234-:R-:W-:-:S04]  /*a180*/  MOV R5, UR13 ;  /* 0x0000000d00057c02 */ /* 0x01efc80008000f00 */
[----:B------:R1:W2:Y:S03]  /*a190*/  SYNCS.PHASECHK.TRANS64.TRYWAIT P1, [R5+URZ+0x78], R4 ;  /* 0x00007804050075a7 */ /* 0x0002a6000802017f */
[----:B--2---:R-:W-:Y:S05]  /*a1a0*/  @!P1 NANOSLEEP.SYNCS 0x989680 ;  /* 0x009896800000995d */ /* 0x004fea0003900000 */
[----:B------:R-:W2:Y:S02]  /*a1b0*/  @!P1 SYNCS.PHASECHK.TRANS64 P1, [R5+URZ+0x78], R4 ;  /* 0x00007804050095a7 */ /* 0x000ea4000802007f */
[----:B--2---:R-:W-:Y:S05]  /*a1c0*/  @!P1 BRA `(.L_x_168) ;  /* 0xfffffffc00ec9947 */ /* 0x004fea000383ffff */
[----:B------:R-:W-:Y:S05]  /*a1d0*/  BRA `(.L_x_239) ;  /* 0xffffffdc00147947 */ /* 0x000fea000383ffff */
.L_x_174:
[----:B-1234-:R-:W-:-:S04]  /*a1e0*/  IMAD.U32 R5, RZ, RZ, UR13 ;  /* 0x0000000dff057e24 */ /* 0x01efc8000f8e00ff */
[----:B------:R1:W2:Y:S03]  /*a1f0*/  SYNCS.PHASECHK.TRANS64.TRYWAIT P1, [R5+URZ+0x60], R4 ;  /* 0x00006004050075a7 */ /* 0x0002a6000802017f */
[----:B--2---:R-:W-:Y:S05]  /*a200*/  @!P1 NANOSLEEP.SYNCS 0x989680 ;  /* 0x009896800000995d */ /* 0x004fea0003900000 */
[----:B------:R-:W2:Y:S02]  /*a210*/  @!P1 SYNCS.PHASECHK.TRANS64 P1, [R5+URZ+0x60], R4 ;  /* 0x00006004050095a7 */ /* 0x000ea4000802007f */
[----:B--2---:R-:W-:Y:S05]  /*a220*/  @!P1 BRA `(.L_x_174) ;  /* 0xfffffffc00ec9947 */ /* 0x004fea000383ffff */
[----:B------:R-:W-:Y:S05]  /*a230*/  BRA `(.L_x_240) ;  /* 0xffffffdc00687947 */ /* 0x000fea000383ffff */
.L_x_180:
[----:B-1234-:R-:W-:-:S04]  /*a240*/  MOV R5, UR13 ;  /* 0x0000000d00057c02 */ /* 0x01efc80008000f00 */
[----:B------:R1:W2:Y:S03]  /*a250*/  SYNCS.PHASECHK.TRANS64.TRYWAIT P1, [R5+URZ+0x68], R4 ;  /* 0x00006804050075a7 */ /* 0x0002a6000802017f */
[----:B--2---:R-:W-:Y:S05]  /*a260*/  @!P1 NANOSLEEP.SYNCS 0x989680 ;  /* 0x009896800000995d */ /* 0x004fea0003900000 */
[----:B------:R-:W2:Y:S02]  /*a270*/  @!P1 SYNCS.PHASECHK.TRANS64 P1, [R5+URZ+0x68], R4 ;  /* 0x00006804050095a7 */ /* 0x000ea4000802007f */
[----:B--2---:R-:W-:Y:S05]  /*a280*/  @!P1 BRA `(.L_x_180) ;  /* 0xfffffffc00ec9947 */ /* 0x004fea000383ffff */
[----:B------:R-:W-:Y:S05]  /*a290*/  BRA `(.L_x_241) ;  /* 0xffffffdc00ac7947 */ /* 0x000fea000383ffff */
.L_x_186:
[----:B-1234-:R-:W-:-:S04]  /*a2a0*/  IMAD.U32 R5, RZ, RZ, UR13 ;  /* 0x0000000dff057e24 */ /* 0x01efc8000f8e00ff */
[----:B------:R1:W2:Y:S03]  /*a2b0*/  SYNCS.PHASECHK.TRANS64.TRYWAIT P1, [R5+URZ+0x70], R4 ;  /* 0x00007004050075a7 */ /* 0x0002a6000802017f */
[----:B--2---:R-:W-:Y:S05]  /*a2c0*/  @!P1 NANOSLEEP.SYNCS 0x989680 ;  /* 0x009896800000995d */ /* 0x004fea0003900000 */
[----:B------:R-:W2:Y:S02]  /*a2d0*/  @!P1 SYNCS.PHASECHK.TRANS64 P1, [R5+URZ+0x70], R4 ;  /* 0x00007004050095a7 */ /* 0x000ea4000802007f */
[----:B--2---:R-:W-:Y:S05]  /*a2e0*/  @!P1 BRA `(.L_x_186) ;  /* 0xfffffffc00ec9947 */ /* 0x004fea000383ffff */
[----:B------:R-:W-:Y:S05]  /*a2f0*/  BRA `(.L_x_242) ;  /* 0xffffffdc00f07947 */ /* 0x000fea000383ffff */
.L_x_192:
[----:B-1234-:R-:W-:-:S04]  /*a300*/  MOV R5, UR13 ;  /* 0x0000000d00057c02 */ /* 0x01efc80008000f00 */
[----:B------:R1:W2:Y:S03]  /*a310*/  SYNCS.PHASECHK.TRANS64.TRYWAIT P1, [R5+URZ+0x78], R4 ;  /* 0x00007804050075a7 */ /* 0x0002a6000802017f */
[----:B--2---:R-:W-:Y:S05]  /*a320*/  @!P1 NANOSLEEP.SYNCS 0x989680 ;  /* 0x009896800000995d */ /* 0x004fea0003900000 */
[----:B------:R-:W2:Y:S02]  /*a330*/  @!P1 SYNCS.PHASECHK.TRANS64 P1, [R5+URZ+0x78], R4 ;  /* 0x00007804050095a7 */ /* 0x000ea4000802007f */
[----:B--2---:R-:W-:Y:S05]  /*a340*/  @!P1 BRA `(.L_x_192) ;  /* 0xfffffffc00ec9947 */ /* 0x004fea000383ffff */
[----:B------:R-:W-:Y:S05]  /*a350*/  BRA `(.L_x_243) ;  /* 0xffffffe000347947 */ /* 0x000fea000383ffff */
.L_x_202:
[----:B------:R1:W1:Y:S02]  /*a360*/  SYNCS.PHASECHK.TRANS64.TRYWAIT P0, [R0+URZ+0x60], R3 ;  /* 0x00006003000075a7 */ /* 0x000264000800017f */
[----:B-1----:R-:W-:Y:S05]  /*a370*/  @!P0 NANOSLEEP.SYNCS 0x989680 ;  /* 0x009896800000895d */ /* 0x002fea0003900000 */
[----:B------:R-:W1:Y:S02]  /*a380*/  @!P0 SYNCS.PHASECHK.TRANS64 P0, [R0+URZ+0x60], R3 ;  /* 0x00006003000085a7 */ /* 0x000e64000800007f */
[----:B-1----:R-:W-:Y:S05]  /*a390*/  @!P0 BRA `(.L_x_202) ;  /* 0xfffffffc00f08947 */ /* 0x002fea000383ffff */
[----:B------:R-:W-:Y:S05]  /*a3a0*/  BRA `(.L_x_244) ;  /* 0xffffffe800187947 */ /* 0x000fea000383ffff */
.L_x_204:
[----:B------:R1:W1:Y:S02]  /*a3b0*/  SYNCS.PHASECHK.TRANS64.TRYWAIT P0, [R0+URZ+0x68], R3 ;  /* 0x00006803000075a7 */ /* 0x000264000800017f */
[----:B-1----:R-:W-:Y:S05]  /*a3c0*/  @!P0 NANOSLEEP.SYNCS 0x989680 ;  /* 0x009896800000895d */ /* 0x002fea0003900000 */
[----:B------:R-:W1:Y:S02]  /*a3d0*/  @!P0 SYNCS.PHASECHK.TRANS64 P0, [R0+URZ+0x68], R3 ;  /* 0x00006803000085a7 */ /* 0x000e64000800007f */
[----:B-1----:R-:W-:Y:S05]  /*a3e0*/  @!P0 BRA `(.L_x_204) ;  /* 0xfffffffc00f08947 */ /* 0x002fea000383ffff */
[----:B------:R-:W-:Y:S05]  /*a3f0*/  BRA `(.L_x_245) ;  /* 0xffffffe800147947 */ /* 0x000fea000383ffff */
.L_x_206:
[----:B------:R1:W1:Y:S02]  /*a400*/  SYNCS.PHASECHK.TRANS64.TRYWAIT P0, [R0+URZ+0x70], R3 ;  /* 0x00007003000075a7 */ /* 0x000264000800017f */
[----:B-1----:R-:W-:Y:S05]  /*a410*/  @!P0 NANOSLEEP.SYNCS 0x989680 ;  /* 0x009896800000895d */ /* 0x002fea0003900000 */
[----:B------:R-:W1:Y:S02]  /*a420*/  @!P0 SYNCS.PHASECHK.TRANS64 P0, [R0+URZ+0x70], R3 ;  /* 0x00007003000085a7 */ /* 0x000e64000800007f */
[----:B-1----:R-:W-:Y:S05]  /*a430*/  @!P0 BRA `(.L_x_206) ;  /* 0xfffffffc00f08947 */ /* 0x002fea000383ffff */
[----:B------:R-:W-:Y:S05]  /*a440*/  BRA `(.L_x_246) ;  /* 0xffffffe800107947 */ /* 0x000fea000383ffff */
.L_x_210:
[----:B------:R-:W-:Y:S01]  /*a450*/  BSSY B1, `(.L_x_247) ;  /* 0x0000006000017945 */ /* 0x000fe20003800000 */
[----:B------:R-:W-:-:S07]  /*a460*/  IMAD.MOV.U32 R15, RZ, RZ, -0x1 ;  /* 0xffffffffff0f7424 */ /* 0x000fce00078e00ff */
[----:B------:R-:W-:Y:S05]  /*a470*/  WARPSYNC.COLLECTIVE R15, `(.L_x_248) ;  /* 0x000000000f0c7348 */ /* 0x000fea0003c00000 */
[----:B------:R-:W-:Y:S02]  /*a480*/  ELECT P6, UR62, PT ;  /* 0x00000000003e782f */ /* 0x000fe400038c0000 */
[----:B------:R-:W-:Y:S01]  /*a490*/  MOV R14, UR62 ;  /* 0x0000003e000e7c02 */ /* 0x000fe20008000f00 */
[----:B------:R-:W-:Y:S10]  /*a4a0*/  ENDCOLLECTIVE ;  /* 0x000000000000791b */ /* 0x000ff40003800000 */
.L_x_248:
[----:B------:R-:W-:Y:S05]  /*a4b0*/  BSYNC B1 ;  /* 0x0000000000017941 */ /* 0x000fea0003800000 */
.L_x_247:
[----:B------:R-:W-:Y:S05]  /*a4c0*/  BRA `(.L_x_249) ;  /* 0xffffffe800887947 */ /* 0x000fea000383ffff */
.L_x_213:
[----:B--2---:R2:W3:Y:S02]  /*a4d0*/  SYNCS.PHASECHK.TRANS64.TRYWAIT P1, [R20+URZ+0x20], R7 ;  /* 0x00002007140075a7 */ /* 0x0044e4000802017f */
[----:B---3--:R-:W-:Y:S05]  /*a4e0*/  @!P1 NANOSLEEP.SYNCS 0x989680 ;  /* 0x009896800000995d */ /* 0x008fea0003900000 */
[----:B------:R-:W3:Y:S02]  /*a4f0*/  @!P1 SYNCS.PHASECHK.TRANS64 P1, [R20+URZ+0x20], R7 ;  /* 0x00002007140095a7 */ /* 0x000ee4000802007f */
[----:B---3--:R-:W-:Y:S05]  /*a500*/  @!P1 BRA `(.L_x_213) ;  /* 0xfffffffc00f09947 */ /* 0x008fea000383ffff */
[----:B------:R-:W-:Y:S05]  /*a510*/  BRA `(.L_x_250) ;  /* 0xffffffe800bc7947 */ /* 0x000fea000383ffff */
.L_x_222:
[----:B------:R-:W-:Y:S01]  /*a520*/  BSSY B0, `(.L_x_251) ;  /* 0x0000006000007945 */ /* 0x000fe20003800000 */
[----:B------:R-:W-:-:S07]  /*a530*/  MOV R15, 0xffffffff ;  /* 0xffffffff000f7802 */ /* 0x000fce0000000f00 */
[----:B------:R-:W-:Y:S05]  /*a540*/  WARPSYNC.COLLECTIVE R15, `(.L_x_252) ;  /* 0x000000000f0c7348 */ /* 0x000fea0003c00000 */
[----:B------:R-:W-:Y:S02]  /*a550*/  ELECT P6, UR62, PT ;  /* 0x00000000003e782f */ /* 0x000fe400038c0000 */
[----:B------:R-:W-:Y:S01]  /*a560*/  MOV R14, UR62 ;  /* 0x0000003e000e7c02 */ /* 0x000fe20008000f00 */
[----:B------:R-:W-:Y:S10]  /*a570*/  ENDCOLLECTIVE ;  /* 0x000000000000791b */ /* 0x000ff40003800000 */
.L_x_252:
[----:B------:R-:W-:Y:S05]  /*a580*/  BSYNC B0 ;  /* 0x0000000000007941 */ /* 0x000fea0003800000 */
.L_x_251:
[----:B------:R-:W-:Y:S05]  /*a590*/  BRA `(.L_x_253) ;  /* 0xfffffff400187947 */ /* 0x000fea000383ffff */
.L_x_224:
[----:B-1----:R1:W2:Y:S02]  /*a5a0*/  SYNCS.PHASECHK.TRANS64.TRYWAIT P0, [R7+URZ], R4 ;  /* 0x00000004070075a7 */ /* 0x0022a4000800017f */
[----:B--2---:R-:W-:Y:S05]  /*a5b0*/  @!P0 NANOSLEEP.SYNCS 0x989680 ;  /* 0x009896800000895d */ /* 0x004fea0003900000 */
[----:B------:R-:W2:Y:S02]  /*a5c0*/  @!P0 SYNCS.PHASECHK.TRANS64 P0, [R7+URZ], R4 ;  /* 0x00000004070085a7 */ /* 0x000ea4000800007f */
[----:B--2---:R-:W-:Y:S05]  /*a5d0*/  @!P0 BRA `(.L_x_224) ;  /* 0xfffffffc00f08947 */ /* 0x004fea000383ffff */
[----:B------:R-:W-:Y:S05]  /*a5e0*/  BRA `(.L_x_254) ;  /* 0xfffffff400547947 */ /* 0x000fea000383ffff */
.L_x_225:
[----:B-1----:R1:W2:Y:S02]  /*a5f0*/  SYNCS.PHASECHK.TRANS64.TRYWAIT P0, [R6+URZ], R3 ;  /* 0x00000003060075a7 */ /* 0x0022a4000800017f */
[----:B--2---:R-:W-:Y:S05]  /*a600*/  @!P0 NANOSLEEP.SYNCS 0x989680 ;  /* 0x009896800000895d */ /* 0x004fea0003900000 */
[----:B------:R-:W2:Y:S02]  /*a610*/  @!P0 SYNCS.PHASECHK.TRANS64 P0, [R6+URZ], R3 ;  /* 0x00000003060085a7 */ /* 0x000ea4000800007f */
[----:B--2---:R-:W-:Y:S05]  /*a620*/  @!P0 BRA `(.L_x_225) ;  /* 0xfffffffc00f08947 */ /* 0x004fea000383ffff */
[----:B------:R-:W-:Y:S05]  /*a630*/  BRA `(.L_x_255) ;  /* 0xfffffff400647947 */ /* 0x000fea000383ffff */
.L_x_226:
[----:B--2---:R2:W3:Y:S02]  /*a640*/  SYNCS.PHASECHK.TRANS64.TRYWAIT P0, [R7+URZ], R4 ;  /* 0x00000004070075a7 */ /* 0x0044e4000800017f */
[----:B---3--:R-:W-:Y:S05]  /*a650*/  @!P0 NANOSLEEP.SYNCS 0x989680 ;  /* 0x009896800000895d */ /* 0x008fea0003900000 */
[----:B------:R-:W3:Y:S02]  /*a660*/  @!P0 SYNCS.PHASECHK.TRANS64 P0, [R7+URZ], R4 ;  /* 0x00000004070085a7 */ /* 0x000ee4000800007f */
[----:B---3--:R-:W-:Y:S05]  /*a670*/  @!P0 BRA `(.L_x_226) ;  /* 0xfffffffc00f08947 */ /* 0x008fea000383ffff */
[----:B------:R-:W-:Y:S05]  /*a680*/  BRA `(.L_x_256) ;  /* 0xfffffff4006c7947 */ /* 0x000fea000383ffff */
.L_x_257:
[----:B------:R-:W-:-:S00]  /*a690*/  BRA `(.L_x_257) ;  /* 0xfffffffc00fc7947 */ /* 0x000fc0000383ffff */
[----:B------:R-:W-:-:S00]  /*a6a0*/  NOP ;  /* 0x0000000000007918 */ /* 0x000fc00000000000 */
        /* <DEDUP_REMOVED lines=13> */
.L_x_258:


//--------------------- .nv.global.init           --------------------------
	.section	.nv.global.init,"aw",@progbits
.nv.global.init:
	.type		$str$22,@object
	.size		$str$22,($str$26 - $str$22)
$str$22:
        /*0000*/ 	.byte	0x6b, 0x5f, 0x74, 0x69, 0x6c, 0x65, 0x5f, 0x63, 0x6f, 0x75, 0x6e, 0x74, 0x20, 0x3e, 0x3d, 0x20
        /*0010*/ 	.byte	0x31, 0x00
	.type		$str$26,@object
	.size		$str$26,($str$27 - $str$26)
$str$26:
        /*0012*/ 	.byte	0x28, 0x61, 0x64, 0x64, 0x72, 0x65, 0x73, 0x73, 0x20, 0x26, 0x20, 0x6d, 0x61, 0x73, 0x6b, 0x29
        /*0022*/ 	.byte	0x20, 0x3d, 0x3d, 0x20, 0x30, 0x00
	.type		$str$27,@object
	.size		$str$27,($str$23 - $str$27)
$str$27:
        /*0028*/ 	.byte	0x2f, 0x74, 0x6d, 0x70, 0x2f, 0x63, 0x75, 0x74, 0x6c, 0x61, 0x73, 0x73, 0x5f, 0x73, 0x77, 0x65
        /*0038*/ 	.byte	0x65, 0x70, 0x5f, 0x73, 0x72, 0x63, 0x2f, 0x69, 0x6e, 0x63, 0x6c, 0x75, 0x64, 0x65, 0x2f, 0x63
        /*0048*/ 	.byte	0x75, 0x74, 0x65, 0x2f, 0x70, 0x6f, 0x69, 0x6e, 0x74, 0x65, 0x72, 0x5f, 0x66, 0x6c, 0x61, 0x67
        /*0058*/ 	.byte	0x67, 0x65, 0x64, 0x2e, 0x68, 0x70, 0x70, 0x00
	.type		$str$23,@object
	.size		$str$23,(__unnamed_2 - $str$23)
$str$23:
        /*0060*/ 	.byte	0x2f, 0x74, 0x6d, 0x70, 0x2f, 0x63, 0x75, 0x74, 0x6c, 0x61, 0x73, 0x73, 0x5f, 0x73, 0x77, 0x65
        /*0070*/ 	.byte	0x65, 0x70, 0x5f, 0x73, 0x72, 0x63, 0x2f, 0x69, 0x6e, 0x63, 0x6c, 0x75, 0x64, 0x65, 0x2f, 0x63
        /*0080*/ 	.byte	0x75, 0x74, 0x6c, 0x61, 0x73, 0x73, 0x2f, 0x67, 0x65, 0x6d, 0x6d, 0x2f, 0x63, 0x6f, 0x6c, 0x6c
        /*0090*/ 	.byte	0x65, 0x63, 0x74, 0x69, 0x76, 0x65, 0x2f, 0x73, 0x6d, 0x39, 0x30, 0x5f, 0x6d, 0x6d, 0x61, 0x5f
        /*00a0*/ 	.byte	0x74, 0x6d, 0x61, 0x5f, 0x67, 0x6d, 0x6d, 0x61, 0x5f, 0x73, 0x73, 0x5f, 0x77, 0x61, 0x72, 0x70
        /*00b0*/ 	.byte	0x73, 0x70, 0x65, 0x63, 0x69, 0x61, 0x6c, 0x69, 0x7a, 0x65, 0x64, 0x2e, 0x68, 0x70, 0x70, 0x00
	.type		__unnamed_2,@object
	.size		__unnamed_2,(__unnamed_1 - __unnamed_2)
__unnamed_2:
        /*00c0*/ 	.byte	0x61, 0x75, 0x74, 0x6f, 0x20, 0x63, 0x75, 0x74, 0x65, 0x3a, 0x3a, 0x61, 0x73, 0x5f, 0x70, 0x6f
        /* <DEDUP_REMOVED lines=27> */
        /*0280*/ 	.byte	0x36, 0x3e, 0x3e, 0x3e, 0x3e, 0x3e, 0x5d, 0x00
	.type		__unnamed_1,@object
	.size		__unnamed_1,(.L_0 - __unnamed_1)
__unnamed_1:
        /* <DEDUP_REMOVED lines=180> */
        /*0dc8*/ 	.byte	0x3a, 0x3a, 0x69, 0x64, 0x65, 0x6e, 0x74, 0x69, 0x74, 0x79, 0x5d, 0x00
.L_0:


//--------------------- .nv.shared._ZN7cutlass13device_kernelINS_4gemm6kernel13GemmUniversalIN4cute5tupleIJiiiiEEENS1_10collective13CollectiveMmaINS1_34MainloopSm90TmaGmmaWarpSpecializedILi4ENS5_IJNS4_1CILi1EEESB_SB_EEENS1_35KernelTmaWarpSpecializedCooperativeEEENS5_IJNSA_ILi128EEENSA_ILi256EEENSA_ILi64EEEEEENS_6half_tENS5_IJlSB_lEEESJ_SK_NS4_8TiledMMAINS4_8MMA_AtomIJNS4_4SM904GMMA26MMA_64x256x16_F32F16F16_SSILNSO_5MajorE0ELSQ_0ELNSO_7ScaleInE1ELSR_1EEEEEENS4_6LayoutINS5_IJNSA_ILi2EEESB_SB_EEENS5_IJSB_NSA_ILi0EEESX_EEEEENS5_IJNS4_10UnderscoreES10_S10_EEEEENS4_13SM90_TMA_LOADENS4_14ComposedLayoutINS4_7SwizzleILi3ELi4ELi3EEENS4_18smem_ptr_flag_bitsILi16EEENSU_INS5_IJNSA_ILi8EEESH_EEENS5_IJSH_SB_EEEEEEEvNS4_8identityES13_S1D_vS1E_EENS_8epilogue10collective18CollectiveEpilogueINS1G_22Sm90TmaWarpSpecializedILi4ELi2ELi16ELb1ELb0EEEJSI_NS5_IJSF_NSA_ILi32EEEEEESJ_SK_SJ_SK_NS1G_6fusion15FusionCallbacksIS1K_NS1N_17LinCombPerRowBiasISJ_fSJ_SJ_fLi8ELNS_15FloatRoundStyleE2EEESI_S1M_JEEES13_NS14_INS15_ILi2ELi4ELi3EEES18_NSU_INS5_IJS19_S1L_EEENS5_IJS1L_SB_EEEEEEENS4_17SM75_U32x4_LDSM_NENS4_14SM90_TMA_STOREES1X_NS4_17SM90_U32x4_STSM_NENS4_9Copy_AtomIJS20_SJ_EEEvEEEvvEEEEvNT_6ParamsE --------------------------
	.section	.nv.shared._ZN7cutlass13device_kernelINS_4gemm6kernel13GemmUniversalIN4cute5tupleIJiiiiEEENS1_10collective13CollectiveMmaINS1_34MainloopSm90TmaGmmaWarpSpecializedILi4ENS5_IJNS4_1CILi1EEESB_SB_EEENS1_35KernelTmaWarpSpecializedCooperativeEEENS5_IJNSA_ILi128EEENSA_ILi256EEENSA_ILi64EEEEEENS_6half_tENS5_IJlSB_lEEESJ_SK_NS4_8TiledMMAINS4_8MMA_AtomIJNS4_4SM904GMMA26MMA_64x256x16_F32F16F16_SSILNSO_5MajorE0ELSQ_0ELNSO_7ScaleInE1ELSR_1EEEEEENS4_6LayoutINS5_IJNSA_ILi2EEESB_SB_EEENS5_IJSB_NSA_ILi0EEESX_EEEEENS5_IJNS4_10UnderscoreES10_S10_EEEEENS4_13SM90_TMA_LOADENS4_14ComposedLayoutINS4_7SwizzleILi3ELi4ELi3EEENS4_18smem_ptr_flag_bitsILi16EEENSU_INS5_IJNSA_ILi8EEESH_EEENS5_IJSH_SB_EEEEEEEvNS4_8identityES13_S1D_vS1E_EENS_8epilogue10collective18CollectiveEpilogueINS1G_22Sm90TmaWarpSpecializedILi4ELi2ELi16ELb1ELb0EEEJSI_NS5_IJSF_NSA_ILi32EEEEEESJ_SK_SJ_SK_NS1G_6fusion15FusionCallbacksIS1K_NS1N_17LinCombPerRowBiasISJ_fSJ_SJ_fLi8ELNS_15FloatRoundStyleE2EEESI_S1M_JEEES13_NS14_INS15_ILi2ELi4ELi3EEES18_NSU_INS5_IJS19_S1L_EEENS5_IJS1L_SB_EEEEEEENS4_17SM75_U32x4_LDSM_NENS4_14SM90_TMA_STOREES1X_NS4_17SM90_U32x4_STSM_NENS4_9Copy_AtomIJS20_SJ_EEEvEEEvvEEEEvNT_6ParamsE,"aw",@nobits
	.sectionflags	@""
	.align	16
	.zero		1024


//--------------------- .nv.shared.reserved.0     --------------------------
	.section	.nv.shared.reserved.0,"aw",@nobits
	.weak		__nv_reservedSMEM_offset_0_alias
	.size		__nv_reservedSMEM_offset_0_alias, 0, 0
	.other		__nv_reservedSMEM_offset_0_alias,@"STO_CUDA_RESERVED_SHARED STV_DEFAULT"
__nv_reservedSMEM_offset_0_alias:
	.zero		0


//--------------------- .nv.global                --------------------------
	.section	.nv.global,"aw",@nobits
.nv.global:
	.type		_ZN39_INTERNAL_5f5898c9_4_k_cu_15bc3b94_27464cute1_E,@object
	.size		_ZN39_INTERNAL_5f5898c9_4_k_cu_15bc3b94_27464cute1_E,(_ZN39_INTERNAL_5f5898c9_4_k_cu_15bc3b94_27464cuda3std3__45__cpo6cbeginE - _ZN39_INTERNAL_5f5898c9_4_k_cu_15bc3b94_27464cute1_E)
_ZN39_INTERNAL_5f5898c9_4_k_cu_15bc3b94_27464cute1_E:
	.zero		1
	.type		_ZN39_INTERNAL_5f5898c9_4_k_cu_15bc3b94_27464cuda3std3__45__cpo6cbeginE,@object
	.size		_ZN39_INTERNAL_5f5898c9_4_k_cu_15bc3b94_27464cuda3std3__45__cpo6cbeginE,(_ZN39_INTERNAL_5f5898c9_4_k_cu_15bc3b94_27464cuda3std3__48in_placeE - _ZN39_INTERNAL_5f5898c9_4_k_cu_15bc3b94_27464cuda3std3__45__cpo6cbeginE)
_ZN39_INTERNAL_5f5898c9_4_k_cu_15bc3b94_27464cuda3std3__45__cpo6cbeginE:
	.zero		1
	.type		_ZN39_INTERNAL_5f5898c9_4_k_cu_15bc3b94_27464cuda3std3__48in_placeE,@object
	.size		_ZN39_INTERNAL_5f5898c9_4_k_cu_15bc3b94_27464cuda3std3__48in_placeE,(_ZN39_INTERNAL_5f5898c9_4_k_cu_15bc3b94_27464cuda3std6ranges3__45__cpo9iter_moveE - _ZN39_INTERNAL_5f5898c9_4_k_cu_15bc3b94_27464cuda3std3__48in_placeE)
_ZN39_INTERNAL_5f5898c9_4_k_cu_15bc3b94_27464cuda3std3__48in_placeE:
	.zero		1
	.type		_ZN39_INTERNAL_5f5898c9_4_k_cu_15bc3b94_27464cuda3std6ranges3__45__cpo9iter_moveE,@object
	.size		_ZN39_INTERNAL_5f5898c9_4_k_cu_15bc3b94_27464cuda3std6ranges3__45__cpo9iter_moveE,(_ZN39_INTERNAL_5f5898c9_4_k_cu_15bc3b94_27464cuda3std3__45__cpo5beginE - _ZN39_INTERNAL_5f5898c9_4_k_cu_15bc3b94_27464cuda3std6ranges3__45__cpo9iter_moveE)
_ZN39_INTERNAL_5f5898c9_4_k_cu_15bc3b94_27464cuda3std6ranges3__45__cpo9iter_moveE:
	.zero		1
	.type		_ZN39_INTERNAL_5f5898c9_4_k_cu_15bc3b94_27464cuda3std3__45__cpo5beginE,@object
	.size		_ZN39_INTERNAL_5f5898c9_4_k_cu_15bc3b94_27464cuda3std3__45__cpo5beginE,(_ZN39_INTERNAL_5f5898c9_4_k_cu_15bc3b94_27464cuda3std3__441_GLOBAL__N__5f5898c9_4_k_cu_15bc3b94_27466ignoreE - _ZN39_INTERNAL_5f5898c9_4_k_cu_15bc3b94_27464cuda3std3__45__cpo5beginE)
_ZN39_INTERNAL_5f5898c9_4_k_cu_15bc3b94_27464cuda3std3__45__cpo5beginE:
	.zero		1
	.type		_ZN39_INTERNAL_5f5898c9_4_k_cu_15bc3b94_27464cuda3std3__441_GLOBAL__N__5f5898c9_4_k_cu_15bc3b94_27466ignoreE,@object
	.size		_ZN39_INTERNAL_5f5898c9_4_k_cu_15bc3b94_27464cuda3std3__441_GLOBAL__N__5f5898c9_4_k_cu_15bc3b94_27466ignoreE,(_ZN39_INTERNAL_5f5898c9_4_k_cu_15bc3b94_27464cute7productE - _ZN39_INTERNAL_5f5898c9_4_k_cu_15bc3b94_27464cuda3std3__441_GLOBAL__N__5f5898c9_4_k_cu_15bc3b94_27466ignoreE)
_ZN39_INTERNAL_5f5898c9_4_k_cu_15bc3b94_27464cuda3std3__441_GLOBAL__N__5f5898c9_4_k_cu_15bc3b94_27466ignoreE:
	.zero		1
	.type		_ZN39_INTERNAL_5f5898c9_4_k_cu_15bc3b94_27464cute7productE,@object
	.size		_ZN39_INTERNAL_5f5898c9_4_k_cu_15bc3b94_27464cute7productE,(_ZN39_INTERNAL_5f5898c9_4_k_cu_15bc3b94_27464cuda3std3__45__cpo3endE - _ZN39_INTERNAL_5f5898c9_4_k_cu_15bc3b94_27464cute7productE)
_ZN39_INTERNAL_5f5898c9_4_k_cu_15bc3b94_27464cute7productE:
	.zero		1
	.type		_ZN39_INTERNAL_5f5898c9_4_k_cu_15bc3b94_27464cuda3std3__45__cpo3endE,@object
	.size		_ZN39_INTERNAL_5f5898c9_4_k_cu_15bc3b94_27464cuda3std3__45__cpo3endE,(_ZN39_INTERNAL_5f5898c9_4_k_cu_15bc3b94_27464cuda3std3__419piecewise_constructE - _ZN39_INTERNAL_5f5898c9_4_k_cu_15bc3b94_27464cuda3std3__45__cpo3endE)
_ZN39_INTERNAL_5f5898c9_4_k_cu_15bc3b94_27464cuda3std3__45__cpo3endE:
	.zero		1
	.type		_ZN39_INTERNAL_5f5898c9_4_k_cu_15bc3b94_27464cuda3std3__419piecewise_constructE,@object
	.size		_ZN39_INTERNAL_5f5898c9_4_k_cu_15bc3b94_27464cuda3std3__419piecewise_constructE,(_ZN39_INTERNAL_5f5898c9_4_k_cu_15bc3b94_27464cuda3std3__45__cpo4cendE - _ZN39_INTERNAL_5f5898c9_4_k_cu_15bc3b94_27464cuda3std3__419piecewise_constructE)
_ZN39_INTERNAL_5f5898c9_4_k_cu_15bc3b94_27464cuda3std3__419piecewise_constructE:
	.zero		1
	.type		_ZN39_INTERNAL_5f5898c9_4_k_cu_15bc3b94_27464cuda3std3__45__cpo4cendE,@object
	.size		_ZN39_INTERNAL_5f5898c9_4_k_cu_15bc3b94_27464cuda3std3__45__cpo4cendE,(_ZN39_INTERNAL_5f5898c9_4_k_cu_15bc3b94_27464cuda3std6ranges3__45__cpo4swapE - _ZN39_INTERNAL_5f5898c9_4_k_cu_15bc3b94_27464cuda3std3__45__cpo4cendE)
_ZN39_INTERNAL_5f5898c9_4_k_cu_15bc3b94_27464cuda3std3__45__cpo4cendE:
	.zero		1
	.type		_ZN39_INTERNAL_5f5898c9_4_k_cu_15bc3b94_27464cuda3std6ranges3__45__cpo4swapE,@object
	.size		_ZN39_INTERNAL_5f5898c9_4_k_cu_15bc3b94_27464cuda3std6ranges3__45__cpo4swapE,(.L_9 - _ZN39_INTERNAL_5f5898c9_4_k_cu_15bc3b94_27464cuda3std6ranges3__45__cpo4swapE)
_ZN39_INTERNAL_5f5898c9_4_k_cu_15bc3b94_27464cuda3std6ranges3__45__cpo4swapE:
	.zero		1
.L_9:


//--------------------- .nv.constant0._ZN7cutlass13device_kernelINS_4gemm6kernel13GemmUniversalIN4cute5tupleIJiiiiEEENS1_10collective13CollectiveMmaINS1_34MainloopSm90TmaGmmaWarpSpecializedILi4ENS5_IJNS4_1CILi1EEESB_SB_EEENS1_35KernelTmaWarpSpecializedCooperativeEEENS5_IJNSA_ILi128EEENSA_ILi256EEENSA_ILi64EEEEEENS_6half_tENS5_IJlSB_lEEESJ_SK_NS4_8TiledMMAINS4_8MMA_AtomIJNS4_4SM904GMMA26MMA_64x256x16_F32F16F16_SSILNSO_5MajorE0ELSQ_0ELNSO_7ScaleInE1ELSR_1EEEEEENS4_6LayoutINS5_IJNSA_ILi2EEESB_SB_EEENS5_IJSB_NSA_ILi0EEESX_EEEEENS5_IJNS4_10UnderscoreES10_S10_EEEEENS4_13SM90_TMA_LOADENS4_14ComposedLayoutINS4_7SwizzleILi3ELi4ELi3EEENS4_18smem_ptr_flag_bitsILi16EEENSU_INS5_IJNSA_ILi8EEESH_EEENS5_IJSH_SB_EEEEEEEvNS4_8identityES13_S1D_vS1E_EENS_8epilogue10collective18CollectiveEpilogueINS1G_22Sm90TmaWarpSpecializedILi4ELi2ELi16ELb1ELb0EEEJSI_NS5_IJSF_NSA_ILi32EEEEEESJ_SK_SJ_SK_NS1G_6fusion15FusionCallbacksIS1K_NS1N_17LinCombPerRowBiasISJ_fSJ_SJ_fLi8ELNS_15FloatRoundStyleE2EEESI_S1M_JEEES13_NS14_INS15_ILi2ELi4ELi3EEES18_NSU_INS5_IJS19_S1L_EEENS5_IJS1L_SB_EEEEEEENS4_17SM75_U32x4_LDSM_NENS4_14SM90_TMA_STOREES1X_NS4_17SM90_U32x4_STSM_NENS4_9Copy_AtomIJS20_SJ_EEEvEEEvvEEEEvNT_6ParamsE --------------------------
	.section	.nv.constant0._ZN7cutlass13device_kernelINS_4gemm6kernel13GemmUniversalIN4cute5tupleIJiiiiEEENS1_10collective13CollectiveMmaINS1_34MainloopSm90TmaGmmaWarpSpecializedILi4ENS5_IJNS4_1CILi1EEESB_SB_EEENS1_35KernelTmaWarpSpecializedCooperativeEEENS5_IJNSA_ILi128EEENSA_ILi256EEENSA_ILi64EEEEEENS_6half_tENS5_IJlSB_lEEESJ_SK_NS4_8TiledMMAINS4_8MMA_AtomIJNS4_4SM904GMMA26MMA_64x256x16_F32F16F16_SSILNSO_5MajorE0ELSQ_0ELNSO_7ScaleInE1ELSR_1EEEEEENS4_6LayoutINS5_IJNSA_ILi2EEESB_SB_EEENS5_IJSB_NSA_ILi0EEESX_EEEEENS5_IJNS4_10UnderscoreES10_S10_EEEEENS4_13SM90_TMA_LOADENS4_14ComposedLayoutINS4_7SwizzleILi3ELi4ELi3EEENS4_18smem_ptr_flag_bitsILi16EEENSU_INS5_IJNSA_ILi8EEESH_EEENS5_IJSH_SB_EEEEEEEvNS4_8identityES13_S1D_vS1E_EENS_8epilogue10collective18CollectiveEpilogueINS1G_22Sm90TmaWarpSpecializedILi4ELi2ELi16ELb1ELb0EEEJSI_NS5_IJSF_NSA_ILi32EEEEEESJ_SK_SJ_SK_NS1G_6fusion15FusionCallbacksIS1K_NS1N_17LinCombPerRowBiasISJ_fSJ_SJ_fLi8ELNS_15FloatRoundStyleE2EEESI_S1M_JEEES13_NS14_INS15_ILi2ELi4ELi3EEES18_NSU_INS5_IJS19_S1L_EEENS5_IJS1L_SB_EEEEEEENS4_17SM75_U32x4_LDSM_NENS4_14SM90_TMA_STOREES1X_NS4_17SM90_U32x4_STSM_NENS4_9Copy_AtomIJS20_SJ_EEEvEEEvvEEEEvNT_6ParamsE,"a",@progbits
	.sectionflags	@""
	.align	4
.nv.constant0._ZN7cutlass13device_kernelINS_4gemm6kernel13GemmUniversalIN4cute5tupleIJiiiiEEENS1_10collective13CollectiveMmaINS1_34MainloopSm90TmaGmmaWarpSpecializedILi4ENS5_IJNS4_1CILi1EEESB_SB_EEENS1_35KernelTmaWarpSpecializedCooperativeEEENS5_IJNSA_ILi128EEENSA_ILi256EEENSA_ILi64EEEEEENS_6half_tENS5_IJlSB_lEEESJ_SK_NS4_8TiledMMAINS4_8MMA_AtomIJNS4_4SM904GMMA26MMA_64x256x16_F32F16F16_SSILNSO_5MajorE0ELSQ_0ELNSO_7ScaleInE1ELSR_1EEEEEENS4_6LayoutINS5_IJNSA_ILi2EEESB_SB_EEENS5_IJSB_NSA_ILi0EEESX_EEEEENS5_IJNS4_10UnderscoreES10_S10_EEEEENS4_13SM90_TMA_LOADENS4_14ComposedLayoutINS4_7SwizzleILi3ELi4ELi3EEENS4_18smem_ptr_flag_bitsILi16EEENSU_INS5_IJNSA_ILi8EEESH_EEENS5_IJSH_SB_EEEEEEEvNS4_8identityES13_S1D_vS1E_EENS_8epilogue10collective18CollectiveEpilogueINS1G_22Sm90TmaWarpSpecializedILi4ELi2ELi16ELb1ELb0EEEJSI_NS5_IJSF_NSA_ILi32EEEEEESJ_SK_SJ_SK_NS1G_6fusion15FusionCallbacksIS1K_NS1N_17LinCombPerRowBiasISJ_fSJ_SJ_fLi8ELNS_15FloatRoundStyleE2EEESI_S1M_JEEES13_NS14_INS15_ILi2ELi4ELi3EEES18_NSU_INS5_IJS19_S1L_EEENS5_IJS1L_SB_EEEEEEENS4_17SM75_U32x4_LDSM_NENS4_14SM90_TMA_STOREES1X_NS4_17SM90_U32x4_STSM_NENS4_9Copy_AtomIJS20_SJ_EEEvEEEvvEEEEvNT_6ParamsE:
	.zero		2432


//--------------------- SYMBOLS --------------------------

	.type		.nv.reservedSmem.offset0,@object
	.size		.nv.reservedSmem.offset0,0x4
	.type		__assertfail,@function
